def gluon_wgmma(
    a_ptr,
    b_ptr,
    c_ptr,
    M,
    N,
    K,
    stride_am,
    stride_bk,
    stride_cm,
    BLOCK_M: gl.constexpr,
    BLOCK_N: gl.constexpr,
    BLOCK_K: gl.constexpr,
    DTYPE: gl.constexpr,
    A_LAYOUT: gl.constexpr,
    B_LAYOUT: gl.constexpr,
    C_LAYOUT: gl.constexpr,
    B_SHAPE: gl.constexpr,
    TRANS_B: gl.constexpr,
    NUM_BUFFERS: gl.constexpr,
    NUM_WARPS: gl.constexpr,
):
    a_desc = tma.make_tensor_descriptor(
        a_ptr, [M, K], [stride_am, 1], [BLOCK_M, BLOCK_K], A_LAYOUT
    )
    b_desc = tma.make_tensor_descriptor(
        b_ptr,
        [N, K] if TRANS_B else [K, N],
        [stride_bk, 1],
        B_SHAPE,
        B_LAYOUT,
    )
    c_desc = tma.make_tensor_descriptor(
        c_ptr, [M, N], [stride_cm, 1], [BLOCK_M, BLOCK_N], C_LAYOUT
    )

    a_bufs = gl.allocate_shared_memory(
        DTYPE, [NUM_BUFFERS, BLOCK_M, BLOCK_K], A_LAYOUT
    )
    b_bufs = gl.allocate_shared_memory(DTYPE, [NUM_BUFFERS] + B_SHAPE, B_LAYOUT)

    pid_m = gl.program_id(0)
    pid_n = gl.program_id(1)
    off_m = pid_m * BLOCK_M
    off_n = pid_n * BLOCK_N

    mma_layout: gl.constexpr = pick_wgmma_layout(DTYPE, BLOCK_M, BLOCK_N, NUM_WARPS)
    acc = warpgroup_mma_init(
        gl.zeros((BLOCK_M, BLOCK_N), dtype=gl.float32, layout=mma_layout)
    )

    bars = gl.allocate_shared_memory(
        gl.int64, [NUM_BUFFERS, 1], mbarrier.MBarrierLayout()
    )
    for i in gl.static_range(NUM_BUFFERS):
        mbarrier.init(bars.index(i), count=1)
    idx = 0
    phase = 0

    for k in range(0, K, BLOCK_K):
        a = a_bufs.index(idx)
        b = b_bufs.index(idx)
        bar = bars.index(idx)
        mbarrier.expect(bar, a_desc.block_type.nbytes + b_desc.block_type.nbytes)
        tma.async_copy_global_to_shared(a_desc, [off_m, k], bar, a)
        tma.async_copy_global_to_shared(
            b_desc, [off_n, k] if TRANS_B else [k, off_n], bar, b
        )
        mbarrier.wait(bar, phase=phase)

        if TRANS_B:
            b = b.permute((1, 0))
        acc = warpgroup_mma_wait(num_outstanding=0, deps=(acc,))
        acc = warpgroup_mma(a, b, acc, is_async=True)

        idx += 1
        if idx == NUM_BUFFERS:
            idx = 0
            phase ^= 1

    acc = warpgroup_mma_wait(num_outstanding=0, deps=(acc,))
    for i in gl.static_range(NUM_BUFFERS):
        mbarrier.invalidate(bars.index(i))

    c_smem = gl.allocate_shared_memory(DTYPE, [BLOCK_M, BLOCK_N], C_LAYOUT)
    c_smem.store(acc.to(DTYPE))
    fence_async_shared()
    tma.async_copy_shared_to_global(c_desc, [off_m, off_n], c_smem)
    tma.store_wait(pendings=0)

# config = {"BLOCK_K": 128, "BLOCK_M": 128, "BLOCK_N": 256, "arch": "sm_90", "dtype": "fp16", "num_buffers": 2, "num_warps": 4, "trans_b": 1}
# arch = sm_90


// ===== COMPILED SASS (sm_90a) =====

	.target	sm_90a

	.elftype	@"ET_EXEC"


//--------------------- .note.nv.tkinfo           --------------------------
	.section	.note.nv.tkinfo,"",@"SHT_NOTE"
	.sectionflags	@"SHF_NOTE_NV_TKINFO"
	.tkinfo
        /*0018*/ 	.word	0x00000002
        /*0030*/ 	.string	""
        /*0030*/ 	.string	"ptxas"
        /*0030*/ 	.string	"Cuda compilation tools, release 13.0, V13.0.88"
        /*0030*/ 	.string	"Build cuda_13.0.r13.0/compiler.36424714_0"
        /*0030*/ 	.string	"-v  -suppress-debug-info  -lineinfo  -arch sm_90a "



//--------------------- .note.nv.cuinfo           --------------------------
	.section	.note.nv.cuinfo,"",@"SHT_NOTE"
	.sectionflags	@"SHF_NOTE_NV_CUINFO"
        /*0018*/ 	.short	0x0002
        /*001a*/ 	.short	0x005a
        /*001c*/ 	.short	0x0082
	.zero		2


//--------------------- .nv.info                  --------------------------
	.section	.nv.info,"",@"SHT_CUDA_INFO"
	.align	4


	//----- nvinfo : EIATTR_REGCOUNT
	.align		4
        /*0000*/ 	.byte	0x04, 0x2f
        /*0002*/ 	.short	(.L_1 - .L_0)
	.align		4
.L_0:
        /*0004*/ 	.word	index@(gluon_wgmma)
        /*0008*/ 	.word	0x000000ff


	//----- nvinfo : EIATTR_FRAME_SIZE
	.align		4
.L_1:
        /*000c*/ 	.byte	0x04, 0x11
        /*000e*/ 	.short	(.L_3 - .L_2)
	.align		4
.L_2:
        /*0010*/ 	.word	index@(gluon_wgmma)
        /*0014*/ 	.word	0x00000270


	//----- nvinfo : EIATTR_MIN_STACK_SIZE
	.align		4
.L_3:
        /*0018*/ 	.byte	0x04, 0x12
        /*001a*/ 	.short	(.L_5 - .L_4)
	.align		4
.L_4:
        /*001c*/ 	.word	index@(gluon_wgmma)
        /*0020*/ 	.word	0x00000270
.L_5:


//--------------------- .nv.compat                --------------------------
	.section	.nv.compat,"",@"SHT_CUDA_COMPAT_INFO"
	.align	4
        /*0000*/ 	.byte	0x02, 0x09, 0x01, 0x00, 0x02, 0x02, 0x04, 0x00, 0x02, 0x05, 0x05, 0x00, 0x03, 0x07, 0x01, 0x01
        /*0010*/ 	.byte	0x02, 0x03, 0x03, 0x00, 0x02, 0x06, 0x01, 0x00, 0x04, 0x0b, 0x08, 0x00, 0x00, 0x00, 0x00, 0x00
        /*0020*/ 	.byte	0x00, 0x00, 0x00, 0x00


//--------------------- .nv.info.gluon_wgmma      --------------------------
	.section	.nv.info.gluon_wgmma,"",@"SHT_CUDA_INFO"
	.sectionflags	@""
	.align	4


	//----- nvinfo : EIATTR_CUDA_API_VERSION
	.align		4
        /*0000*/ 	.byte	0x04, 0x37
        /*0002*/ 	.short	(.L_7 - .L_6)
.L_6:
        /*0004*/ 	.word	0x00000082


	//----- nvinfo : EIATTR_KPARAM_INFO
	.align		4
.L_7:
        /*0008*/ 	.byte	0x04, 0x17
        /*000a*/ 	.short	(.L_9 - .L_8)
.L_8:
        /*000c*/ 	.word	0x00000000
        /*0010*/ 	.short	0x000a
        /*0012*/ 	.short	0x0048
        /*0014*/ 	.byte	0x00, 0xf4, 0x21, 0x00


	//----- nvinfo : EIATTR_KPARAM_INFO
	.align		4
.L_9:
        /*0018*/ 	.byte	0x04, 0x17
        /*001a*/ 	.short	(.L_11 - .L_10)
.L_10:
        /*001c*/ 	.word	0x00000000
        /*0020*/ 	.short	0x0009
        /*0022*/ 	.short	0x0040
        /*0024*/ 	.byte	0x00, 0xf4, 0x21, 0x00


	//----- nvinfo : EIATTR_KPARAM_INFO
	.align		4
.L_11:
        /*0028*/ 	.byte	0x04, 0x17
        /*002a*/ 	.short	(.L_13 - .L_12)
.L_12:
        /*002c*/ 	.word	0x00000000
        /*0030*/ 	.short	0x0008
        /*0032*/ 	.short	0x0038
        /*0034*/ 	.byte	0x00, 0xf0, 0x21, 0x00


	//----- nvinfo : EIATTR_KPARAM_INFO
	.align		4
.L_13:
        /*0038*/ 	.byte	0x04, 0x17
        /*003a*/ 	.short	(.L_15 - .L_14)
.L_14:
        /*003c*/ 	.word	0x00000000
        /*0040*/ 	.short	0x0007
        /*0042*/ 	.short	0x0030
        /*0044*/ 	.byte	0x00, 0xf0, 0x21, 0x00


	//----- nvinfo : EIATTR_KPARAM_INFO
	.align		4
.L_15:
        /*0048*/ 	.byte	0x04, 0x17
        /*004a*/ 	.short	(.L_17 - .L_16)
.L_16:
        /*004c*/ 	.word	0x00000000
        /*0050*/ 	.short	0x0006
        /*0052*/ 	.short	0x0028
        /*0054*/ 	.byte	0x00, 0xf0, 0x21, 0x00


	//----- nvinfo : EIATTR_KPARAM_INFO
	.align		4
.L_17:
        /*0058*/ 	.byte	0x04, 0x17
        /*005a*/ 	.short	(.L_19 - .L_18)
.L_18:
        /*005c*/ 	.word	0x00000000
        /*0060*/ 	.short	0x0005
        /*0062*/ 	.short	0x0020
        /*0064*/ 	.byte	0x00, 0xf0, 0x11, 0x00


	//----- nvinfo : EIATTR_KPARAM_INFO
	.align		4
.L_19:
        /*0068*/ 	.byte	0x04, 0x17
        /*006a*/ 	.short	(.L_21 - .L_20)
.L_20:
        /*006c*/ 	.word	0x00000000
        /*0070*/ 	.short	0x0004
        /*0072*/ 	.short	0x001c
        /*0074*/ 	.byte	0x00, 0xf0, 0x11, 0x00


	//----- nvinfo : EIATTR_KPARAM_INFO
	.align		4
.L_21:
        /*0078*/ 	.byte	0x04, 0x17
        /*007a*/ 	.short	(.L_23 - .L_22)
.L_22:
        /*007c*/ 	.word	0x00000000
        /*0080*/ 	.short	0x0003
        /*0082*/ 	.short	0x0018
        /*0084*/ 	.byte	0x00, 0xf0, 0x11, 0x00


	//----- nvinfo : EIATTR_KPARAM_INFO
	.align		4
.L_23:
        /*0088*/ 	.byte	0x04, 0x17
        /*008a*/ 	.short	(.L_25 - .L_24)
.L_24:
        /*008c*/ 	.word	0x00000000
        /*0090*/ 	.short	0x0002
        /*0092*/ 	.short	0x0010
        /*0094*/ 	.byte	0x00, 0xf4, 0x21, 0x00


	//----- nvinfo : EIATTR_KPARAM_INFO
	.align		4
.L_25:
        /*0098*/ 	.byte	0x04, 0x17
        /*009a*/ 	.short	(.L_27 - .L_26)
.L_26:
        /*009c*/ 	.word	0x00000000
        /*00a0*/ 	.short	0x0001
        /*00a2*/ 	.short	0x0008
        /*00a4*/ 	.byte	0x00, 0xf4, 0x21, 0x00


	//----- nvinfo : EIATTR_KPARAM_INFO
	.align		4
.L_27:
        /*00a8*/ 	.byte	0x04, 0x17
        /*00aa*/ 	.short	(.L_29 - .L_28)
.L_28:
        /*00ac*/ 	.word	0x00000000
        /*00b0*/ 	.short	0x0000
        /*00b2*/ 	.short	0x0000
        /*00b4*/ 	.byte	0x00, 0xf4, 0x21, 0x00


	//----- nvinfo : EIATTR_SPARSE_MMA_MASK
	.align		4
.L_29:
        /*00b8*/ 	.byte	0x03, 0x50
        /*00ba*/ 	.short	0x0000


	//----- nvinfo : EIATTR_MAXREG_COUNT
	.align		4
        /*00bc*/ 	.byte	0x03, 0x1b
        /*00be*/ 	.short	0x00ff


	//----- nvinfo : EIATTR_NUM_BARRIERS
	.align		4
        /*00c0*/ 	.byte	0x02, 0x4c
        /*00c2*/ 	.byte	0x01
	.zero		1


	//----- nvinfo : EIATTR_ANNOTATIONS
	.align		4
        /*00c4*/ 	.byte	0x04, 0x55
        /*00c6*/ 	.short	(.L_31 - .L_30)


	//   ....[0]....
.L_30:
        /*00c8*/ 	.word	0x00000001
        /*00cc*/ 	.byte	0x70, 0x11, 0x00, 0x00, 0x01, 0x00, 0x00, 0x00, 0xc0, 0x12, 0x00, 0x00, 0x01, 0x00, 0x00, 0x00
        /* <DEDUP_REMOVED lines=272> */
        /*11dc*/ 	.byte	0xd0, 0x47, 0x00, 0x00, 0x01, 0x00, 0x00, 0x00, 0xe0, 0x47, 0x00, 0x00


	//----- nvinfo : EIATTR_MERCURY_ISA_VERSION
	.align		4
.L_31:
        /*11e8*/ 	.byte	0x03, 0x5f
        /*11ea*/ 	.short	0x0101


	//----- nvinfo : EIATTR_INT_WARP_WIDE_INSTR_OFFSETS
	.align		4
        /*11ec*/ 	.byte	0x04, 0x31
        /*11ee*/ 	.short	(.L_33 - .L_32)


	//   ....[0]....
.L_32:
        /*11f0*/ 	.word	0x000012f0


	//   ....[1]....
        /*11f4*/ 	.word	0x00001310


	//   ....[2]....
        /*11f8*/ 	.word	0x000013d0


	//   ....[3]....
        /*11fc*/ 	.word	0x00002cd0


	//   ....[4]....
        /*1200*/ 	.word	0x00002ce0


	//   ....[5]....
        /*1204*/ 	.word	0x00002d80


	//   ....[6]....
        /*1208*/ 	.word	0x00002d90


	//----- nvinfo : EIATTR_COOP_GROUP_MASK_REGIDS
	.align		4
.L_33:
        /*120c*/ 	.byte	0x04, 0x29
        /*120e*/ 	.short	(.L_35 - .L_34)


	//   ....[0]....
.L_34:
        /*1210*/ 	.word	0xffffffff


	//   ....[1]....
        /*1214*/ 	.word	0xffffffff


	//   ....[2]....
        /*1218*/ 	.word	0xffffffff


	//----- nvinfo : EIATTR_COOP_GROUP_INSTR_OFFSETS
	.align		4
.L_35:
        /*121c*/ 	.byte	0x04, 0x28
        /*121e*/ 	.short	(.L_37 - .L_36)


	//   ....[0]....
.L_36:
        /*1220*/ 	.word	0x00000170


	//   ....[1]....
        /*1224*/ 	.word	0x00000710


	//   ....[2]....
        /*1228*/ 	.word	0x00000d00


	//----- nvinfo : EIATTR_MBARRIER_INSTR_OFFSETS
	.align		4
.L_37:
        /*122c*/ 	.byte	0x04, 0x39
        /*122e*/ 	.short	(.L_39 - .L_38)


	//   ....[0]....
.L_38:
        /*1230*/ 	.word	0x00001e00
        /*1234*/ 	.word	0x000000ff
        /*1238*/ 	.word	0x00030000
        /*123c*/ 	.short	0x0100
        /*123e*/ 	.byte	0x38
	.zero		1


	//   ....[1]....
        /*1240*/ 	.word	0x00001fb0
        /*1244*/ 	.word	0x000000ff
        /*1248*/ 	.word	0x00030008
        /*124c*/ 	.short	0x0100
        /*124e*/ 	.byte	0x38
	.zero		1


	//   ....[2]....
        /*1250*/ 	.word	0x00002e40
        /*1254*/ 	.word	0x000000ff
        /*1258*/ 	.word	0x00030000
        /*125c*/ 	.short	0x010a
        /*125e*/ 	.byte	0x16
	.zero		1


	//   ....[3]....
        /*1260*/ 	.word	0x00003f10
        /*1264*/ 	.word	0x000000ff
        /*1268*/ 	.word	0x00030000
        /*126c*/ 	.short	0x0108
        /*126e*/ 	.byte	0x38
	.zero		1


	//   ....[4]....
        /*1270*/ 	.word	0x00003fc0
        /*1274*/ 	.word	0x000000ff
        /*1278*/ 	.word	0x00030008
        /*127c*/ 	.short	0x0108
        /*127e*/ 	.byte	0x38
	.zero		1


	//   ....[5]....
        /*1280*/ 	.word	0x00005330
        /*1284*/ 	.word	0x000000ff
        /*1288*/ 	.word	0x00030000
        /*128c*/ 	.short	0x010a
        /*128e*/ 	.byte	0x16
	.zero		1


	//----- nvinfo : EIATTR_NUM_MBARRIERS
	.align		4
.L_39:
        /*1290*/ 	.byte	0x03, 0x38
        /*1292*/ 	.short	0x0002


	//----- nvinfo : EIATTR_EXIT_INSTR_OFFSETS
	.align		4
        /*1294*/ 	.byte	0x04, 0x1c
        /*1296*/ 	.short	(.L_41 - .L_40)


	//   ....[0]....
.L_40:
        /*1298*/ 	.word	0x00005320


	//----- nvinfo : EIATTR_REQNTID
	.align		4
.L_41:
        /*129c*/ 	.byte	0x04, 0x10
        /*129e*/ 	.short	(.L_43 - .L_42)
.L_42:
        /*12a0*/ 	.word	0x00000080
        /*12a4*/ 	.word	0x00000001
        /*12a8*/ 	.word	0x00000001


	//----- nvinfo : EIATTR_CRS_STACK_SIZE
	.align		4
.L_43:
        /*12ac*/ 	.byte	0x04, 0x1e
        /*12ae*/ 	.short	(.L_45 - .L_44)
.L_44:
        /*12b0*/ 	.word	0x00000000


	//----- nvinfo : EIATTR_CBANK_PARAM_SIZE
	.align		4
.L_45:
        /*12b4*/ 	.byte	0x03, 0x19
        /*12b6*/ 	.short	0x0050


	//----- nvinfo : EIATTR_PARAM_CBANK
	.align		4
        /*12b8*/ 	.byte	0x04, 0x0a
        /*12ba*/ 	.short	(.L_47 - .L_46)
	.align		4
.L_46:
        /*12bc*/ 	.word	index@(.nv.constant0.gluon_wgmma)
        /*12c0*/ 	.short	0x0210
        /*12c2*/ 	.short	0x0050


	//----- nvinfo : EIATTR_SW_WAR
	.align		4
.L_47:
        /*12c4*/ 	.byte	0x04, 0x36
        /*12c6*/ 	.short	(.L_49 - .L_48)
.L_48:
        /*12c8*/ 	.word	0x00000008
.L_49:


//--------------------- .nv.callgraph             --------------------------
	.section	.nv.callgraph,"",@"SHT_CUDA_CALLGRAPH"
	.align	4
	.sectionentsize	8
	.align		4
        /*0000*/ 	.word	0x00000000
	.align		4
        /*0004*/ 	.word	0xffffffff
	.align		4
        /*0008*/ 	.word	0x00000000
	.align		4
        /*000c*/ 	.word	0xfffffffe
	.align		4
        /*0010*/ 	.word	0x00000000
	.align		4
        /*0014*/ 	.word	0xfffffffd
	.align		4
        /*0018*/ 	.word	0x00000000
	.align		4
        /*001c*/ 	.word	0xfffffffc


//--------------------- .text.gluon_wgmma         --------------------------
	.section	.text.gluon_wgmma,"ax",@progbits
	.align	128
        .global         gluon_wgmma
        .type           gluon_wgmma,@function
        .size           gluon_wgmma,(.L_x_52 - gluon_wgmma)
        .other          gluon_wgmma,@"STO_CUDA_ENTRY STV_DEFAULT"
gluon_wgmma:
.text.gluon_wgmma:
[----:B------:R-:W1:Y:S01]  /*0000*/  LDC R1, c[0x0][0x28] ;  /* 0x00000a00ff017b82 */ /* 0x000e620000000800 */
[----:B------:R-:W2:Y:S07]  /*0010*/  S2R R3, SR_TID.X ;  /* 0x0000000000037919 */ /* 0x000eae0000002100 */
[----:B------:R-:W3:Y:S01]  /*0020*/  S2UR UR4, SR_CgaCtaId ;  /* 0x00000000000479c3 */ /* 0x000ee20000008800 */
[----:B------:R-:W-:Y:S01]  /*0030*/  UMOV UR56, 0x400 ;  /* 0x0000040000387882 */ /* 0x000fe20000000000 */
[----:B------:R-:W-:Y:S01]  /*0040*/  ULDC UR6, c[0x0][0xc] ;  /* 0x0000030000067ab9 */ /* 0x000fe20000000800 */
[----:B------:R-:W-:Y:S01]  /*0050*/  ULDC.64 UR48, c[0x0][0x250] ;  /* 0x0000940000307ab9 */ /* 0x000fe20000000a00 */
[----:B------:R-:W-:Y:S01]  /*0060*/  UMOV UR55, URZ ;  /* 0x0000003f00377c82 */ /* 0x000fe20008000000 */
[----:B------:R-:W-:Y:S01]  /*0070*/  BSSY B0, `(.L_x_0) ;  /* 0x000001f000007945 */ /* 0x000fe20003800000 */
[----:B-1----:R-:W-:-:S02]  /*0080*/  VIADD R1, R1, 0xfffffd90 ;  /* 0xfffffd9001017836 */ /* 0x002fc40000000000 */
[----:B------:R-:W1:Y:S08]  /*0090*/  LDC R6, c[0x0][0x228] ;  /* 0x00008a00ff067b82 */ /* 0x000e700000000800 */
[----:B------:R-:W4:Y:S08]  /*00a0*/  LDC R13, c[0x0][0x230] ;  /* 0x00008c00ff0d7b82 */ /* 0x000f300000000800 */
[----:B------:R-:W-:Y:S01]  /*00b0*/  S2UR UR50, SR_CTAID.Y ;  /* 0x00000000003279c3 */ /* 0x000fe20000002600 */
[----:B---3--:R-:W-:-:S03]  /*00c0*/  ULEA UR56, UR4, UR56, 0x18 ;  /* 0x0000003804387291 */ /* 0x008fc6000f8ec03f */
[----:B------:R-:W-:Y:S01]  /*00d0*/  ULDC UR4, c[0x0][0x10] ;  /* 0x0000040000047ab9 */ /* 0x000fe20000000800 */
[----:B--2---:R-:W-:-:S03]  /*00e0*/  LOP3.LUT R2, R3, 0x7f, RZ, 0xc0, !PT ;  /* 0x0000007f03027812 */ /* 0x004fc600078ec0ff */
[----:B------:R-:W2:Y:S01]  /*00f0*/  S2UR UR5, SR_CTAID.Z ;  /* 0x00000000000579c3 */ /* 0x000ea20000002700 */
[----:B-1----:R-:W-:Y:S01]  /*0100*/  VIADD R6, R6, 0xffffffff ;  /* 0xffffffff06067836 */ /* 0x002fe20000000000 */
[C---:B------:R-:W-:Y:S02]  /*0110*/  ISETP.GE.U32.AND P0, PT, R2.reuse, 0x20, PT ;  /* 0x000000200200780c */ /* 0x040fe40003f06070 */
[C---:B------:R-:W-:Y:S02]  /*0120*/  ISETP.NE.U32.AND P2, PT, R2.reuse, RZ, PT ;  /* 0x000000ff0200720c */ /* 0x040fe40003f45070 */
[----:B------:R-:W-:Y:S02]  /*0130*/  LEA R12, R2, UR56, 0x2 ;  /* 0x00000038020c7c11 */ /* 0x000fe4000f8e10ff */
[----:B------:R-:W1:Y:S01]  /*0140*/  S2UR UR51, SR_CTAID.X ;  /* 0x00000000003379c3 */ /* 0x000e620000002500 */
[----:B----4-:R-:W-:-:S06]  /*0150*/  VIADD R9, R13, 0xffffffff ;  /* 0xffffffff0d097836 */ /* 0x010fcc0000000000 */
[----:B------:R3:W-:Y:S01]  /*0160*/  @!P0 STS [R12], RZ ;  /* 0x000000ff0c008388 */ /* 0x0007e20000000800 */
[----:B------:R-:W-:-:S03]  /*0170*/  NOP ;  /* 0x0000000000007918 */ /* 0x000fc60000000000 */
[----:B------:R3:W-:Y:S01]  /*0180*/  @!P2 STS [UR56+0x24], R6 ;  /* 0x00002406ff00a988 */ /* 0x0007e20008000838 */
[----:B--2---:R-:W-:-:S03]  /*0190*/  UIMAD UR4, UR5, UR4, UR50 ;  /* 0x00000004050472a4 */ /* 0x004fc6000f8e0232 */
[----:B------:R3:W-:Y:S01]  /*01a0*/  @!P2 STS [UR56+0x20], R9 ;  /* 0x00002009ff00a988 */ /* 0x0007e20008000838 */
[----:B-1----:R-:W-:-:S04]  /*01b0*/  UIMAD UR4, UR4, UR6, UR51 ;  /* 0x00000006040472a4 */ /* 0x002fc8000f8e0233 */
[----:B------:R-:W-:-:S04]  /*01c0*/  UIMAD UR8, UR4, 0x180, URZ ;  /* 0x00000180040878a4 */ /* 0x000fc8000f8e023f */
[----:B------:R-:W-:-:S04]  /*01d0*/  UIADD3 UR4, UP0, UR8, UR48, URZ ;  /* 0x0000003008047290 */ /* 0x000fc8000ff1e03f */
[----:B------:R-:W-:Y:S01]  /*01e0*/  ULEA.HI.X.SX32 UR5, UR8, UR49, 0x1, UP0 ;  /* 0x0000003108057291 */ /* 0x000fe200080f0e3f */
[----:B---3--:R-:W-:Y:S11]  /*01f0*/  @P2 BRA `(.L_x_1) ;  /* 0x0000000000182947 */ /* 0x008ff60003800000 */
[----:B------:R-:W1:Y:S01]  /*0200*/  LDS R0, [UR56+0x8] ;  /* 0x00000838ff007984 */ /* 0x000e620008000800 */
[----:B------:R-:W2:Y:S01]  /*0210*/  LDC.64 R10, c[0x0][0x210] ;  /* 0x00008400ff0a7b82 */ /* 0x000ea20000000a00 */
[----:B------:R-:W-:Y:S02]  /*0220*/  IMAD.MOV.U32 R5, RZ, RZ, 0x70 ;  /* 0x00000070ff057424 */ /* 0x000fe400078e00ff */
[----:B--2---:R2:W-:Y:S03]  /*0230*/  STS.64 [UR56], R10 ;  /* 0x0000000aff007988 */ /* 0x0045e60008000a38 */
[----:B-1----:R-:W-:-:S05]  /*0240*/  LOP3.LUT R0, R0, 0x10, R5, 0xd8, !PT ;  /* 0x0000001000007812 */ /* 0x002fca00078ed805 */
[----:B------:R2:W-:Y:S02]  /*0250*/  STS [UR56+0x8], R0 ;  /* 0x00000800ff007988 */ /* 0x0005e40008000838 */
.L_x_1:
[----:B------:R-:W-:Y:S05]  /*0260*/  BSYNC B0 ;  /* 0x0000000000007941 */ /* 0x000fea0003800000 */
.L_x_0:
[----:B------:R-:W-:Y:S04]  /*0270*/  BSSY B0, `(.L_x_2) ;  /* 0x000000a000007945 */ /* 0x000fe80003800000 */
[----:B------:R-:W-:Y:S05]  /*0280*/  @P2 BRA `(.L_x_3) ;  /* 0x0000000000202947 */ /* 0x000fea0003800000 */
[----:B--2---:R-:W1:Y:S01]  /*0290*/  LDS R0, [UR56+0x34] ;  /* 0x00003438ff007984 */ /* 0x004e620008000800 */
[----:B------:R-:W-:Y:S02]  /*02a0*/  IMAD.MOV.U32 R5, RZ, RZ, 0x3f000000 ;  /* 0x3f000000ff057424 */ /* 0x000fe400078e00ff */
[----:B------:R-:W-:Y:S01]  /*02b0*/  @!P2 IMAD.MOV.U32 R4, RZ, RZ, 0x7f ;  /* 0x0000007fff04a424 */ /* 0x000fe200078e00ff */
[----:B------:R-:W2:Y:S02]  /*02c0*/  @!P2 LDS R7, [UR56+0x38] ;  /* 0x00003838ff07a984 */ /* 0x000ea40008000800 */
[----:B-1----:R-:W-:Y:S02]  /*02d0*/  LOP3.LUT R0, R0, 0xff000000, R5, 0xb8, !PT ;  /* 0xff00000000007812 */ /* 0x002fe400078eb805 */
[----:B--2---:R-:W-:-:S03]  /*02e0*/  @!P2 LOP3.LUT R4, R7, 0xff, R4, 0xb8, !PT ;  /* 0x000000ff0704a812 */ /* 0x004fc600078eb804 */
[----:B------:R1:W-:Y:S04]  /*02f0*/  STS [UR56+0x34], R0 ;  /* 0x00003400ff007988 */ /* 0x0003e80008000838 */
[----:B------:R1:W-:Y:S02]  /*0300*/  @!P2 STS [UR56+0x38], R4 ;  /* 0x00003804ff00a988 */ /* 0x0003e40008000838 */
.L_x_3:
[----:B------:R-:W-:Y:S05]  /*0310*/  BSYNC B0 ;  /* 0x0000000000007941 */ /* 0x000fea0003800000 */
.L_x_2:
[----:B------:R-:W-:Y:S04]  /*0320*/  BSSY B0, `(.L_x_4) ;  /* 0x000000e000007945 */ /* 0x000fe80003800000 */
[----:B------:R-:W-:Y:S05]  /*0330*/  @P2 BRA `(.L_x_5) ;  /* 0x0000000000302947 */ /* 0x000fea0003800000 */
[----:B-1----:R-:W1:Y:S01]  /*0340*/  LDS R4, [UR56+0x34] ;  /* 0x00003438ff047984 */ /* 0x002e620008000800 */
[----:B--2---:R-:W2:Y:S03]  /*0350*/  LDC.64 R10, c[0x0][0x238] ;  /* 0x00008e00ff0a7b82 */ /* 0x004ea60000000a00 */
[----:B------:R-:W3:Y:S01]  /*0360*/  LDS R0, [UR56+0x1c] ;  /* 0x00001c38ff007984 */ /* 0x000ee20008000800 */
[C---:B--2---:R-:W-:Y:S01]  /*0370*/  SHF.L.U64.HI R8, R10.reuse, 0x1, R11 ;  /* 0x000000010a087819 */ /* 0x044fe2000001020b */
[----:B------:R-:W-:-:S03]  /*0380*/  IMAD.SHL.U32 R5, R10, 0x2, RZ ;  /* 0x000000020a057824 */ /* 0x000fc600078e00ff */
[--C-:B------:R-:W-:Y:S02]  /*0390*/  SHF.R.U32.HI R7, RZ, 0x4, R8.reuse ;  /* 0x00000004ff077819 */ /* 0x100fe40000011608 */
[----:B------:R-:W-:-:S05]  /*03a0*/  SHF.R.U64 R5, R5, 0x4, R8 ;  /* 0x0000000405057819 */ /* 0x000fca0000001208 */
[----:B------:R4:W-:Y:S01]  /*03b0*/  STS [UR56+0xc], R5 ;  /* 0x00000c05ff007988 */ /* 0x0009e20008000838 */
[----:B-1----:R-:W-:Y:S02]  /*03c0*/  LOP3.LUT R4, R4, 0x7, RZ, 0xb8, !PT ;  /* 0x0000000704047812 */ /* 0x002fe400078eb8ff */
[----:B---3--:R-:W-:-:S03]  /*03d0*/  LOP3.LUT R0, R0, 0xf, R7, 0xb8, !PT ;  /* 0x0000000f00007812 */ /* 0x008fc600078eb807 */
[----:B------:R4:W-:Y:S04]  /*03e0*/  STS [UR56+0x34], R4 ;  /* 0x00003404ff007988 */ /* 0x0009e80008000838 */
[----:B------:R4:W-:Y:S02]  /*03f0*/  STS [UR56+0x1c], R0 ;  /* 0x00001c00ff007988 */ /* 0x0009e40008000838 */
.L_x_5:
[----:B------:R-:W-:Y:S05]  /*0400*/  BSYNC B0 ;  /* 0x0000000000007941 */ /* 0x000fea0003800000 */
.L_x_4:
[----:B------:R-:W-:Y:S04]  /*0410*/  BSSY B1, `(.L_x_6) ;  /* 0x000001a000017945 */ /* 0x000fe80003800000 */
[----:B------:R-:W-:Y:S04]  /*0420*/  BSSY B0, `(.L_x_7) ;  /* 0x0000015000007945 */ /* 0x000fe80003800000 */
[----:B------:R-:W-:Y:S05]  /*0430*/  @P2 BRA `(.L_x_8) ;  /* 0x0000000000202947 */ /* 0x000fea0003800000 */
[----:B-12-4-:R-:W1:Y:S02]  /*0440*/  LDS R0, [UR56+0x34] ;  /* 0x00003438ff007984 */ /* 0x016e640008000800 */
[----:B-1----:R-:W-:-:S05]  /*0450*/  LOP3.LUT R0, R0, 0x38, RZ, 0xb8, !PT ;  /* 0x0000003800007812 */ /* 0x002fca00078eb8ff */
[----:B------:R1:W-:Y:S01]  /*0460*/  STS [UR56+0x34], R0 ;  /* 0x00003400ff007988 */ /* 0x0003e20008000838 */
[----:B------:R-:W-:Y:S05]  /*0470*/  @P2 BRA `(.L_x_9) ;  /* 0x0000000000202947 */ /* 0x000fea0003800000 */
[----:B-1----:R-:W1:Y:S01]  /*0480*/  LDS R0, [UR56+0x8] ;  /* 0x00000838ff007984 */ /* 0x002e620008000800 */
[----:B------:R-:W-:-:S05]  /*0490*/  IMAD.MOV.U32 R5, RZ, RZ, 0x780 ;  /* 0x00000780ff057424 */ /* 0x000fca00078e00ff */
[----:B-1----:R-:W-:-:S05]  /*04a0*/  LOP3.LUT R0, R0, 0x300, R5, 0xd8, !PT ;  /* 0x0000030000007812 */ /* 0x002fca00078ed805 */
[----:B------:R3:W-:Y:S02]  /*04b0*/  STS [UR56+0x8], R0 ;  /* 0x00000800ff007988 */ /* 0x0007e40008000838 */
.L_x_8:
[----:B------:R-:W-:Y:S05]  /*04c0*/  @P2 BRA `(.L_x_10) ;  /* 0x0000000000282947 */ /* 0x000fea0003800000 */
[----:B-1234-:R-:W1:Y:S02]  /*04d0*/  LDS R0, [UR56+0x8] ;  /* 0x00000838ff007984 */ /* 0x01ee640008000800 */
[----:B-1----:R-:W-:-:S05]  /*04e0*/  LOP3.LUT R0, R0, 0x1800, RZ, 0xb8, !PT ;  /* 0x0000180000007812 */ /* 0x002fca00078eb8ff */
[----:B------:R2:W-:Y:S02]  /*04f0*/  STS [UR56+0x8], R0 ;  /* 0x00000800ff007988 */ /* 0x0005e40008000838 */
.L_x_9:
[----:B------:R-:W-:Y:S05]  /*0500*/  @P2 BREAK B0 ;  /* 0x0000000000002942 */ /* 0x000fea0003800000 */
[----:B------:R-:W-:Y:S05]  /*0510*/  @P2 BRA `(.L_x_11) ;  /* 0x0000000000242947 */ /* 0x000fea0003800000 */
[----:B------:R-:W3:Y:S01]  /*0520*/  LDS R5, [UR56+0x8] ;  /* 0x00000838ff057984 */ /* 0x000ee20008000800 */
[----:B-12---:R-:W-:-:S05]  /*0530*/  IMAD.MOV.U32 R0, RZ, RZ, 0x6000 ;  /* 0x00006000ff007424 */ /* 0x006fca00078e00ff */
[----:B---3--:R-:W-:-:S04]  /*0540*/  LOP3.LUT R0, R5, 0x6000, R0, 0xd8, !PT ;  /* 0x0000600005007812 */ /* 0x008fc800078ed800 */
[----:B------:R-:W-:-:S05]  /*0550*/  LOP3.LUT R0, R0, 0x400000, RZ, 0xb8, !PT ;  /* 0x0040000000007812 */ /* 0x000fca00078eb8ff */
[----:B------:R1:W-:Y:S02]  /*0560*/  STS [UR56+0x8], R0 ;  /* 0x00000800ff007988 */ /* 0x0003e40008000838 */
.L_x_10:
[----:B------:R-:W-:Y:S05]  /*0570*/  BSYNC B0 ;  /* 0x0000000000007941 */ /* 0x000fea0003800000 */
.L_x_7:
[----:B-1234-:R-:W1:Y:S02]  /*0580*/  @!P2 LDS R0, [UR56+0x8] ;  /* 0x00000838ff00a984 */ /* 0x01ee640008000800 */
[----:B-1----:R-:W-:-:S05]  /*0590*/  @!P2 LOP3.LUT R0, R0, 0x8000, RZ, 0xb8, !PT ;  /* 0x000080000000a812 */ /* 0x002fca00078eb8ff */
[----:B------:R3:W-:Y:S02]  /*05a0*/  @!P2 STS [UR56+0x8], R0 ;  /* 0x00000800ff00a988 */ /* 0x0007e40008000838 */
.L_x_11:
[----:B------:R-:W-:Y:S05]  /*05b0*/  BSYNC B1 ;  /* 0x0000000000017941 */ /* 0x000fea0003800000 */
.L_x_6:
[----:B------:R-:W-:Y:S05]  /*05c0*/  WARPSYNC.ALL ;  /* 0x0000000000007948 */ /* 0x000fea0003800000 */
[----:B------:R-:W-:Y:S05]  /*05d0*/  @P0 BRA `(.L_x_12) ;  /* 0x0000000000280947 */ /* 0x000fea0003800000 */
[----:B-123--:R-:W1:Y:S01]  /*05e0*/  S2R R0, SR_LANEID ;  /* 0x0000000000007919 */ /* 0x00ee620000000000 */
[----:B------:R-:W-:Y:S05]  /*05f0*/  WARPSYNC.ALL ;  /* 0x0000000000007948 */ /* 0x000fea0003800000 */
[----:B-1----:R-:W-:-:S05]  /*0600*/  IMAD.SHL.U32 R0, R0, 0x4, RZ ;  /* 0x0000000400007824 */ /* 0x002fca00078e00ff */
[----:B------:R-:W1:Y:S01]  /*0610*/  LDS R7, [R0+UR56] ;  /* 0x0000003800077984 */ /* 0x000e620008000800 */
[----:B------:R-:W-:-:S05]  /*0620*/  IADD3 R4, P1, R0, UR4, RZ ;  /* 0x0000000400047c10 */ /* 0x000fca000ff3e0ff */
[----:B------:R-:W-:-:S05]  /*0630*/  IMAD.X R5, RZ, RZ, UR5, P1 ;  /* 0x00000005ff057e24 */ /* 0x000fca00088e06ff */
[----:B-1----:R4:W5:Y:S01]  /*0640*/  ATOMG.E.EXCH.STRONG.GPU PT, RZ, [R4], R7 ;  /* 0x0000000704ff73a8 */ /* 0x00296200041ee100 */
[----:B------:R-:W-:-:S04]  /*0650*/  DEPBAR {5,4,3,2,1,0} ;  /* 0x0000003f0000791a */ /* 0x000fc80000000000 */
[----:B------:R4:W-:Y:S01]  /*0660*/  UTMACCTL.IV [UR4] ;  /* 0x00000000040079b9 */ /* 0x0009e20008000000 */
[----:B------:R-:W-:Y:S01]  /*0670*/  NOP ;  /* 0x0000000000007918 */ /* 0x000fe20000000000 */
.L_x_12:
[----:B------:R-:W-:Y:S05]  /*0680*/  @P0 BRA `(.L_x_13) ;  /* 0x00000000000c0947 */ /* 0x000fea0003800000 */
[----:B------:R0:W-:Y:S01]  /*0690*/  UTMACMDFLUSH ;  /* 0x00000000000079b7 */ /* 0x0001e20000000000 */
[----:B------:R-:W-:Y:S05]  /*06a0*/  @P0 BRA `(.L_x_13) ;  /* 0x0000000000040947 */ /* 0x000fea0003800000 */
[----:B------:R-:W-:-:S04]  /*06b0*/  DEPBAR.LE SB0, 0x0 ;  /* 0x000080000000791a */ /* 0x000fc80000000000 */
.L_x_13:
[----:B------:R-:W-:Y:S05]  /*06c0*/  WARPSYNC.ALL ;  /* 0x0000000000007948 */ /* 0x000fea0003800000 */
[----:B-----5:R-:W-:Y:S06]  /*06d0*/  BAR.SYNC.DEFER_BLOCKING 0x0 ;  /* 0x0000000000007b1d */ /* 0x020fec0000010000 */
[----:B------:R-:W-:Y:S02]  /*06e0*/  BSSY B1, `(.L_x_14) ;  /* 0x000000b000017945 */ /* 0x000fe40003800000 */
[----:B------:R-:W-:Y:S06]  /*06f0*/  BAR.SYNC.DEFER_BLOCKING 0x0 ;  /* 0x0000000000007b1d */ /* 0x000fec0000010000 */
[----:B------:R1:W-:Y:S01]  /*0700*/  @!P0 STS [R12], RZ ;  /* 0x000000ff0c008388 */ /* 0x0003e20000000800 */
[----:B------:R-:W-:Y:S01]  /*0710*/  NOP ;  /* 0x0000000000007918 */ /* 0x000fe20000000000 */
[----:B------:R-:W-:Y:S05]  /*0720*/  @P2 BRA `(.L_x_15) ;  /* 0x0000000000182947 */ /* 0x000fea0003800000 */
[----:B-123--:R-:W1:Y:S01]  /*0730*/  LDS R0, [UR56+0x8] ;  /* 0x00000838ff007984 */ /* 0x00ee620008000800 */
[----:B------:R-:W2:Y:S01]  /*0740*/  LDC.64 R10, c[0x0][0x218] ;  /* 0x00008600ff0a7b82 */ /* 0x000ea20000000a00 */
[----:B----4-:R-:W-:Y:S02]  /*0750*/  IMAD.MOV.U32 R5, RZ, RZ, 0x70 ;  /* 0x00000070ff057424 */ /* 0x010fe400078e00ff */
[----:B--2---:R2:W-:Y:S03]  /*0760*/  STS.64 [UR56], R10 ;  /* 0x0000000aff007988 */ /* 0x0045e60008000a38 */
[----:B-1----:R-:W-:-:S05]  /*0770*/  LOP3.LUT R0, R0, 0x10, R5, 0xd8, !PT ;  /* 0x0000001000007812 */ /* 0x002fca00078ed805 */
[----:B------:R2:W-:Y:S02]  /*0780*/  STS [UR56+0x8], R0 ;  /* 0x00000800ff007988 */ /* 0x0005e40008000838 */
.L_x_15:
[----:B----4-:R-:W-:Y:S05]  /*0790*/  BSYNC B1 ;  /* 0x0000000000017941 */ /* 0x010fea0003800000 */
.L_x_14:
[----:B------:R-:W-:Y:S04]  /*07a0*/  BSSY B2, `(.L_x_16) ;  /* 0x000000f000027945 */ /* 0x000fe80003800000 */
[----:B------:R-:W-:Y:S04]  /*07b0*/  BSSY B1, `(.L_x_17) ;  /* 0x000000c000017945 */ /* 0x000fe80003800000 */
[----:B------:R-:W-:Y:S05]  /*07c0*/  @P2 BRA `(.L_x_18) ;  /* 0x0000000000282947 */ /* 0x000fea0003800000 */
[----:B-123--:R-:W1:Y:S01]  /*07d0*/  LDS R0, [UR56+0x34] ;  /* 0x00003438ff007984 */ /* 0x00ee620008000800 */
[----:B------:R-:W-:Y:S01]  /*07e0*/  IMAD.MOV.U32 R5, RZ, RZ, 0x3f000000 ;  /* 0x3f000000ff057424 */ /* 0x000fe200078e00ff */
[----:B------:R-:W-:Y:S05]  /*07f0*/  @P2 BREAK B1 ;  /* 0x0000000000012942 */ /* 0x000fea0003800000 */
[----:B-1----:R-:W-:-:S05]  /*0800*/  LOP3.LUT R0, R0, 0xff000000, R5, 0xb8, !PT ;  /* 0xff00000000007812 */ /* 0x002fca00078eb805 */
[----:B------:R1:W-:Y:S01]  /*0810*/  STS [UR56+0x34], R0 ;  /* 0x00003400ff007988 */ /* 0x0003e20008000838 */
[----:B------:R-:W-:Y:S05]  /*0820*/  @P2 BRA `(.L_x_19) ;  /* 0x0000000000182947 */ /* 0x000fea0003800000 */
[----:B------:R-:W2:Y:S01]  /*0830*/  LDS R5, [UR56+0x38] ;  /* 0x00003838ff057984 */ /* 0x000ea20008000800 */
[----:B-1----:R-:W-:-:S05]  /*0840*/  IMAD.MOV.U32 R0, RZ, RZ, 0xff ;  /* 0x000000ffff007424 */ /* 0x002fca00078e00ff */
[----:B--2---:R-:W-:-:S05]  /*0850*/  LOP3.LUT R0, R5, 0xff, R0, 0xb8, !PT ;  /* 0x000000ff05007812 */ /* 0x004fca00078eb800 */
[----:B------:R4:W-:Y:S02]  /*0860*/  STS [UR56+0x38], R0 ;  /* 0x00003800ff007988 */ /* 0x0009e40008000838 */
.L_x_18:
[----:B------:R-:W-:Y:S05]  /*0870*/  BSYNC B1 ;  /* 0x0000000000017941 */ /* 0x000fea0003800000 */
.L_x_17:
[----:B------:R1:W-:Y:S02]  /*0880*/  @!P2 STS [UR56+0x20], R9 ;  /* 0x00002009ff00a988 */ /* 0x0003e40008000838 */
.L_x_19:
[----:B------:R-:W-:Y:S05]  /*0890*/  BSYNC B2 ;  /* 0x0000000000027941 */ /* 0x000fea0003800000 */
.L_x_16:
[----:B------:R-:W-:Y:S05]  /*08a0*/  WARPSYNC.ALL ;  /* 0x0000000000007948 */ /* 0x000fea0003800000 */
[----:B-1234-:R-:W1:Y:S01]  /*08b0*/  LDC R0, c[0x0][0x22c] ;  /* 0x00008b00ff007b82 */ /* 0x01ee620000000800 */
[----:B------:R-:W-:Y:S01]  /*08c0*/  BSSY B2, `(.L_x_20) ;  /* 0x0000010000027945 */ /* 0x000fe20003800000 */
[----:B-1----:R-:W-:-:S05]  /*08d0*/  VIADD R0, R0, 0xffffffff ;  /* 0xffffffff00007836 */ /* 0x002fca0000000000 */
[----:B------:R1:W-:Y:S01]  /*08e0*/  @!P2 STS [UR56+0x24], R0 ;  /* 0x00002400ff00a988 */ /* 0x0003e20008000838 */
[----:B------:R-:W-:Y:S05]  /*08f0*/  @P2 BRA `(.L_x_21) ;  /* 0x0000000000302947 */ /* 0x000fea0003800000 */
[----:B------:R-:W2:Y:S01]  /*0900*/  LDS R5, [UR56+0x34] ;  /* 0x00003438ff057984 */ /* 0x000ea20008000800 */
[----:B------:R-:W3:Y:S03]  /*0910*/  LDC.64 R10, c[0x0][0x240] ;  /* 0x00009000ff0a7b82 */ /* 0x000ee60000000a00 */
[----:B------:R-:W4:Y:S01]  /*0920*/  LDS R4, [UR56+0x1c] ;  /* 0x00001c38ff047984 */ /* 0x000f220008000800 */
[C---:B---3--:R-:W-:Y:S01]  /*0930*/  SHF.L.U64.HI R8, R10.reuse, 0x1, R11 ;  /* 0x000000010a087819 */ /* 0x048fe2000001020b */
[----:B------:R-:W-:-:S03]  /*0940*/  IMAD.SHL.U32 R7, R10, 0x2, RZ ;  /* 0x000000020a077824 */ /* 0x000fc600078e00ff */
[--C-:B------:R-:W-:Y:S02]  /*0950*/  SHF.R.U32.HI R9, RZ, 0x4, R8.reuse ;  /* 0x00000004ff097819 */ /* 0x100fe40000011608 */
[----:B------:R-:W-:-:S05]  /*0960*/  SHF.R.U64 R7, R7, 0x4, R8 ;  /* 0x0000000407077819 */ /* 0x000fca0000001208 */
[----:B------:R3:W-:Y:S01]  /*0970*/  STS [UR56+0xc], R7 ;  /* 0x00000c07ff007988 */ /* 0x0007e20008000838 */
[----:B--2---:R-:W-:Y:S02]  /*0980*/  LOP3.LUT R5, R5, 0x7, RZ, 0xb8, !PT ;  /* 0x0000000705057812 */ /* 0x004fe400078eb8ff */
[----:B----4-:R-:W-:-:S03]  /*0990*/  LOP3.LUT R4, R4, 0xf, R9, 0xb8, !PT ;  /* 0x0000000f04047812 */ /* 0x010fc600078eb809 */
[----:B------:R3:W-:Y:S04]  /*09a0*/  STS [UR56+0x34], R5 ;  /* 0x00003405ff007988 */ /* 0x0007e80008000838 */
[----:B------:R3:W-:Y:S02]  /*09b0*/  STS [UR56+0x1c], R4 ;  /* 0x00001c04ff007988 */ /* 0x0007e40008000838 */
.L_x_21:
[----:B------:R-:W-:Y:S05]  /*09c0*/  BSYNC B2 ;  /* 0x0000000000027941 */ /* 0x000fea0003800000 */
.L_x_20:
[----:B------:R-:W-:Y:S04]  /*09d0*/  BSSY B3, `(.L_x_22) ;  /* 0x000001a000037945 */ /* 0x000fe80003800000 */
[----:B------:R-:W-:Y:S04]  /*09e0*/  BSSY B2, `(.L_x_23) ;  /* 0x0000015000027945 */ /* 0x000fe80003800000 */
[----:B------:R-:W-:Y:S05]  /*09f0*/  @P2 BRA `(.L_x_24) ;  /* 0x0000000000202947 */ /* 0x000fea0003800000 */
[----:B---3--:R-:W2:Y:S02]  /*0a00*/  LDS R4, [UR56+0x34] ;  /* 0x00003438ff047984 */ /* 0x008ea40008000800 */
[----:B--2---:R-:W-:-:S05]  /*0a10*/  LOP3.LUT R4, R4, 0x38, RZ, 0xb8, !PT ;  /* 0x0000003804047812 */ /* 0x004fca00078eb8ff */
[----:B------:R2:W-:Y:S01]  /*0a20*/  STS [UR56+0x34], R4 ;  /* 0x00003404ff007988 */ /* 0x0005e20008000838 */
[----:B------:R-:W-:Y:S05]  /*0a30*/  @P2 BRA `(.L_x_25) ;  /* 0x0000000000202947 */ /* 0x000fea0003800000 */
[----:B--2---:R-:W2:Y:S01]  /*0a40*/  LDS R4, [UR56+0x8] ;  /* 0x00000838ff047984 */ /* 0x004ea20008000800 */
[----:B------:R-:W-:-:S05]  /*0a50*/  IMAD.MOV.U32 R5, RZ, RZ, 0x780 ;  /* 0x00000780ff057424 */ /* 0x000fca00078e00ff */
[----:B--2---:R-:W-:-:S05]  /*0a60*/  LOP3.LUT R4, R4, 0x300, R5, 0xd8, !PT ;  /* 0x0000030004047812 */ /* 0x004fca00078ed805 */
[----:B------:R2:W-:Y:S02]  /*0a70*/  STS [UR56+0x8], R4 ;  /* 0x00000804ff007988 */ /* 0x0005e40008000838 */
.L_x_24:
[----:B------:R-:W-:Y:S05]  /*0a80*/  @P2 BRA `(.L_x_26) ;  /* 0x0000000000282947 */ /* 0x000fea0003800000 */
[----:B--23--:R-:W2:Y:S02]  /*0a90*/  LDS R4, [UR56+0x8] ;  /* 0x00000838ff047984 */ /* 0x00cea40008000800 */
[----:B--2---:R-:W-:-:S05]  /*0aa0*/  LOP3.LUT R4, R4, 0x1800, RZ, 0xb8, !PT ;  /* 0x0000180004047812 */ /* 0x004fca00078eb8ff */
[----:B------:R3:W-:Y:S02]  /*0ab0*/  STS [UR56+0x8], R4 ;  /* 0x00000804ff007988 */ /* 0x0007e40008000838 */
.L_x_25:
[----:B------:R-:W-:Y:S05]  /*0ac0*/  @P2 BREAK B2 ;  /* 0x0000000000022942 */ /* 0x000fea0003800000 */
[----:B------:R-:W-:Y:S05]  /*0ad0*/  @P2 BRA `(.L_x_27) ;  /* 0x0000000000242947 */ /* 0x000fea0003800000 */
[----:B--23--:R-:W2:Y:S01]  /*0ae0*/  LDS R4, [UR56+0x8] ;  /* 0x00000838ff047984 */ /* 0x00cea20008000800 */
[----:B------:R-:W-:-:S05]  /*0af0*/  IMAD.MOV.U32 R5, RZ, RZ, 0x6000 ;  /* 0x00006000ff057424 */ /* 0x000fca00078e00ff */
[----:B--2---:R-:W-:-:S04]  /*0b00*/  LOP3.LUT R4, R4, 0x6000, R5, 0xd8, !PT ;  /* 0x0000600004047812 */ /* 0x004fc800078ed805 */
[----:B------:R-:W-:-:S05]  /*0b10*/  LOP3.LUT R4, R4, 0x400000, RZ, 0xb8, !PT ;  /* 0x0040000004047812 */ /* 0x000fca00078eb8ff */
[----:B------:R4:W-:Y:S02]  /*0b20*/  STS [UR56+0x8], R4 ;  /* 0x00000804ff007988 */ /* 0x0009e40008000838 */
.L_x_26:
[----:B------:R-:W-:Y:S05]  /*0b30*/  BSYNC B2 ;  /* 0x0000000000027941 */ /* 0x000fea0003800000 */
.L_x_23:
[----:B--234-:R-:W2:Y:S02]  /*0b40*/  @!P2 LDS R4, [UR56+0x8] ;  /* 0x00000838ff04a984 */ /* 0x01cea40008000800 */
[----:B--2---:R-:W-:-:S05]  /*0b50*/  @!P2 LOP3.LUT R4, R4, 0x8000, RZ, 0xb8, !PT ;  /* 0x000080000404a812 */ /* 0x004fca00078eb8ff */
[----:B------:R4:W-:Y:S02]  /*0b60*/  @!P2 STS [UR56+0x8], R4 ;  /* 0x00000804ff00a988 */ /* 0x0009e40008000838 */
.L_x_27:
[----:B------:R-:W-:Y:S05]  /*0b70*/  BSYNC B3 ;  /* 0x0000000000037941 */ /* 0x000fea0003800000 */
.L_x_22:
[----:B------:R-:W-:Y:S05]  /*0b80*/  WARPSYNC.ALL ;  /* 0x0000000000007948 */ /* 0x000fea0003800000 */
[----:B------:R-:W-:-:S04]  /*0b90*/  UIADD3 UR7, UR8, 0x80, URZ ;  /* 0x0000008008077890 */ /* 0x000fc8000fffe03f */
[----:B------:R-:W-:-:S04]  /*0ba0*/  UIADD3 UR6, UP0, UR7, UR48, URZ ;  /* 0x0000003007067290 */ /* 0x000fc8000ff1e03f */
[----:B------:R-:W-:Y:S01]  /*0bb0*/  ULEA.HI.X.SX32 UR7, UR7, UR49, 0x1, UP0 ;  /* 0x0000003107077291 */ /* 0x000fe200080f0e3f */
[----:B------:R-:W-:Y:S11]  /*0bc0*/  @P0 BRA `(.L_x_28) ;  /* 0x0000000000280947 */ /* 0x000ff60003800000 */
[----:B--234-:R-:W2:Y:S01]  /*0bd0*/  S2R R4, SR_LANEID ;  /* 0x0000000000047919 */ /* 0x01cea20000000000 */
[----:B------:R-:W-:Y:S05]  /*0be0*/  WARPSYNC.ALL ;  /* 0x0000000000007948 */ /* 0x000fea0003800000 */
[----:B--2---:R-:W-:-:S05]  /*0bf0*/  IMAD.SHL.U32 R8, R4, 0x4, RZ ;  /* 0x0000000404087824 */ /* 0x004fca00078e00ff */
[----:B------:R-:W2:Y:S01]  /*0c00*/  LDS R7, [R8+UR56] ;  /* 0x0000003808077984 */ /* 0x000ea20008000800 */
[----:B------:R-:W-:-:S05]  /*0c10*/  IADD3 R4, P1, R8, UR6, RZ ;  /* 0x0000000608047c10 */ /* 0x000fca000ff3e0ff */
[----:B------:R-:W-:-:S05]  /*0c20*/  IMAD.X R5, RZ, RZ, UR7, P1 ;  /* 0x00000007ff057e24 */ /* 0x000fca00088e06ff */
[----:B--2---:R2:W5:Y:S01]  /*0c30*/  ATOMG.E.EXCH.STRONG.GPU PT, RZ, [R4], R7 ;  /* 0x0000000704ff73a8 */ /* 0x00456200041ee100 */
[----:B------:R-:W-:-:S04]  /*0c40*/  DEPBAR {5,4,3,2,1,0} ;  /* 0x0000003f0000791a */ /* 0x000fc80000000000 */
[----:B------:R2:W-:Y:S01]  /*0c50*/  UTMACCTL.IV [UR6] ;  /* 0x00000000060079b9 */ /* 0x0005e20008000000 */
[----:B------:R-:W-:Y:S01]  /*0c60*/  NOP ;  /* 0x0000000000007918 */ /* 0x000fe20000000000 */
.L_x_28:
[----:B------:R-:W-:Y:S05]  /*0c70*/  @P0 BRA `(.L_x_29) ;  /* 0x00000000000c0947 */ /* 0x000fea0003800000 */
[----:B------:R0:W-:Y:S01]  /*0c80*/  UTMACMDFLUSH ;  /* 0x00000000000079b7 */ /* 0x0001e20000000000 */
[----:B------:R-:W-:Y:S05]  /*0c90*/  @P0 BRA `(.L_x_29) ;  /* 0x0000000000040947 */ /* 0x000fea0003800000 */
[----:B------:R-:W-:-:S04]  /*0ca0*/  DEPBAR.LE SB0, 0x0 ;  /* 0x000080000000791a */ /* 0x000fc80000000000 */
.L_x_29:
[----:B------:R-:W-:Y:S05]  /*0cb0*/  WARPSYNC.ALL ;  /* 0x0000000000007948 */ /* 0x000fea0003800000 */
[----:B-----5:R-:W-:Y:S06]  /*0cc0*/  BAR.SYNC.DEFER_BLOCKING 0x0 ;  /* 0x0000000000007b1d */ /* 0x020fec0000010000 */
[----:B------:R-:W-:Y:S02]  /*0cd0*/  BSSY B3, `(.L_x_30) ;  /* 0x000000b000037945 */ /* 0x000fe40003800000 */
[----:B------:R-:W-:Y:S06]  /*0ce0*/  BAR.SYNC.DEFER_BLOCKING 0x0 ;  /* 0x0000000000007b1d */ /* 0x000fec0000010000 */
[----:B------:R1:W-:Y:S01]  /*0cf0*/  @!P0 STS [R12], RZ ;  /* 0x000000ff0c008388 */ /* 0x0003e20000000800 */
[----:B------:R-:W-:Y:S01]  /*0d00*/  NOP ;  /* 0x0000000000007918 */ /* 0x000fe20000000000 */
[----:B------:R-:W-:Y:S05]  /*0d10*/  @P2 BRA `(.L_x_31) ;  /* 0x0000000000182947 */ /* 0x000fea0003800000 */
[----:B--234-:R-:W2:Y:S01]  /*0d20*/  LDS R4, [UR56+0x8] ;  /* 0x00000838ff047984 */ /* 0x01cea20008000800 */
[----:B------:R-:W3:Y:S01]  /*0d30*/  LDC.64 R8, c[0x0][0x220] ;  /* 0x00008800ff087b82 */ /* 0x000ee20000000a00 */
[----:B------:R-:W-:Y:S02]  /*0d40*/  IMAD.MOV.U32 R5, RZ, RZ, 0x70 ;  /* 0x00000070ff057424 */ /* 0x000fe400078e00ff */
[----:B---3--:R3:W-:Y:S03]  /*0d50*/  STS.64 [UR56], R8 ;  /* 0x00000008ff007988 */ /* 0x0087e60008000a38 */
[----:B--2---:R-:W-:-:S05]  /*0d60*/  LOP3.LUT R4, R4, 0x10, R5, 0xd8, !PT ;  /* 0x0000001004047812 */ /* 0x004fca00078ed805 */
[----:B------:R3:W-:Y:S02]  /*0d70*/  STS [UR56+0x8], R4 ;  /* 0x00000804ff007988 */ /* 0x0007e40008000838 */
.L_x_31:
[----:B--2---:R-:W-:Y:S05]  /*0d80*/  BSYNC B3 ;  /* 0x0000000000037941 */ /* 0x004fea0003800000 */
.L_x_30:
[----:B------:R-:W-:Y:S04]  /*0d90*/  BSSY B4, `(.L_x_32) ;  /* 0x0000011000047945 */ /* 0x000fe80003800000 */
[----:B------:R-:W-:Y:S04]  /*0da0*/  BSSY B3, `(.L_x_33) ;  /* 0x000000e000037945 */ /* 0x000fe80003800000 */
[----:B------:R-:W-:Y:S05]  /*0db0*/  @P2 BRA `(.L_x_34) ;  /* 0x0000000000242947 */ /* 0x000fea0003800000 */
[----:B---34-:R-:W2:Y:S01]  /*0dc0*/  LDS R4, [UR56+0x34] ;  /* 0x00003438ff047984 */ /* 0x018ea20008000800 */
[----:B------:R-:W-:-:S05]  /*0dd0*/  IMAD.MOV.U32 R5, RZ, RZ, 0x3f000000 ;  /* 0x3f000000ff057424 */ /* 0x000fca00078e00ff */
[----:B--2---:R-:W-:-:S05]  /*0de0*/  LOP3.LUT R4, R4, 0xff000000, R5, 0xb8, !PT ;  /* 0xff00000004047812 */ /* 0x004fca00078eb805 */
[----:B------:R2:W-:Y:S01]  /*0df0*/  STS [UR56+0x34], R4 ;  /* 0x00003404ff007988 */ /* 0x0005e20008000838 */
[----:B------:R-:W-:Y:S05]  /*0e00*/  @P2 BRA `(.L_x_35) ;  /* 0x00000000001c2947 */ /* 0x000fea0003800000 */
[----:B--2---:R-:W2:Y:S01]  /*0e10*/  LDS R4, [UR56+0x38] ;  /* 0x00003838ff047984 */ /* 0x004ea20008000800 */
[----:B------:R-:W-:-:S05]  /*0e20*/  IMAD.MOV.U32 R5, RZ, RZ, 0x7f ;  /* 0x0000007fff057424 */ /* 0x000fca00078e00ff */
[----:B--2---:R-:W-:-:S05]  /*0e30*/  LOP3.LUT R4, R4, 0xff, R5, 0xb8, !PT ;  /* 0x000000ff04047812 */ /* 0x004fca00078eb805 */
[----:B------:R2:W-:Y:S02]  /*0e40*/  STS [UR56+0x38], R4 ;  /* 0x00003804ff007988 */ /* 0x0005e40008000838 */
.L_x_34:
[----:B------:R-:W-:Y:S05]  /*0e50*/  @P2 BREAK B3 ;  /* 0x0000000000032942 */ /* 0x000fea0003800000 */
[----:B------:R-:W-:Y:S05]  /*0e60*/  @P2 BRA `(.L_x_36) ;  /* 0x00000000000c2947 */ /* 0x000fea0003800000 */
[----:B------:R1:W-:Y:S02]  /*0e70*/  STS [UR56+0x20], R0 ;  /* 0x00002000ff007988 */ /* 0x0003e40008000838 */
.L_x_35:
[----:B------:R-:W-:Y:S05]  /*0e80*/  BSYNC B3 ;  /* 0x0000000000037941 */ /* 0x000fea0003800000 */
.L_x_33:
[----:B------:R1:W-:Y:S02]  /*0e90*/  @!P2 STS [UR56+0x24], R6 ;  /* 0x00002406ff00a988 */ /* 0x0003e40008000838 */
.L_x_36:
[----:B------:R-:W-:Y:S05]  /*0ea0*/  BSYNC B4 ;  /* 0x0000000000047941 */ /* 0x000fea0003800000 */
.L_x_32:
[----:B------:R-:W-:Y:S05]  /*0eb0*/  WARPSYNC.ALL ;  /* 0x0000000000007948 */ /* 0x000fea0003800000 */
[----:B------:R-:W-:Y:S04]  /*0ec0*/  BSSY B4, `(.L_x_37) ;  /* 0x000000e000047945 */ /* 0x000fe80003800000 */
[----:B------:R-:W-:Y:S05]  /*0ed0*/  @P2 BRA `(.L_x_38) ;  /* 0x0000000000302947 */ /* 0x000fea0003800000 */
[----:B--234-:R-:W2:Y:S01]  /*0ee0*/  LDS R4, [UR56+0x34] ;  /* 0x00003438ff047984 */ /* 0x01cea20008000800 */
[----:B------:R-:W3:Y:S03]  /*0ef0*/  LDC.64 R8, c[0x0][0x248] ;  /* 0x00009200ff087b82 */ /* 0x000ee60000000a00 */
[----:B-1----:R-:W1:Y:S01]  /*0f00*/  LDS R0, [UR56+0x1c] ;  /* 0x00001c38ff007984 */ /* 0x002e620008000800 */
[C---:B---3--:R-:W-:Y:S01]  /*0f10*/  SHF.L.U64.HI R6, R8.reuse, 0x1, R9 ;  /* 0x0000000108067819 */ /* 0x048fe20000010209 */
[----:B------:R-:W-:-:S03]  /*0f20*/  IMAD.SHL.U32 R5, R8, 0x2, RZ ;  /* 0x0000000208057824 */ /* 0x000fc600078e00ff */
[--C-:B------:R-:W-:Y:S02]  /*0f30*/  SHF.R.U32.HI R7, RZ, 0x4, R6.reuse ;  /* 0x00000004ff077819 */ /* 0x100fe40000011606 */
[----:B------:R-:W-:-:S05]  /*0f40*/  SHF.R.U64 R5, R5, 0x4, R6 ;  /* 0x0000000405057819 */ /* 0x000fca0000001206 */
[----:B------:R3:W-:Y:S01]  /*0f50*/  STS [UR56+0xc], R5 ;  /* 0x00000c05ff007988 */ /* 0x0007e20008000838 */
[----:B--2---:R-:W-:Y:S02]  /*0f60*/  LOP3.LUT R4, R4, 0x7, RZ, 0xb8, !PT ;  /* 0x0000000704047812 */ /* 0x004fe400078eb8ff */
[----:B-1----:R-:W-:-:S03]  /*0f70*/  LOP3.LUT R0, R0, 0xf, R7, 0xb8, !PT ;  /* 0x0000000f00007812 */ /* 0x002fc600078eb807 */
[----:B------:R3:W-:Y:S04]  /*0f80*/  STS [UR56+0x34], R4 ;  /* 0x00003404ff007988 */ /* 0x0007e80008000838 */
[----:B------:R3:W-:Y:S02]  /*0f90*/  STS [UR56+0x1c], R0 ;  /* 0x00001c00ff007988 */ /* 0x0007e40008000838 */
.L_x_38:
[----:B------:R-:W-:Y:S05]  /*0fa0*/  BSYNC B4 ;  /* 0x0000000000047941 */ /* 0x000fea0003800000 */
.L_x_37:
[----:B------:R-:W-:Y:S04]  /*0fb0*/  BSSY B4, `(.L_x_39) ;  /* 0x000001a000047945 */ /* 0x000fe80003800000 */
[----:B------:R-:W-:Y:S04]  /*0fc0*/  BSSY B5, `(.L_x_40) ;  /* 0x0000015000057945 */ /* 0x000fe80003800000 */
[----:B------:R-:W-:Y:S05]  /*0fd0*/  @P2 BRA `(.L_x_41) ;  /* 0x0000000000202947 */ /* 0x000fea0003800000 */
[----:B-1-3--:R-:W1:Y:S02]  /*0fe0*/  LDS R0, [UR56+0x34] ;  /* 0x00003438ff007984 */ /* 0x00ae640008000800 */
[----:B-1----:R-:W-:-:S05]  /*0ff0*/  LOP3.LUT R0, R0, 0x38, RZ, 0xb8, !PT ;  /* 0x0000003800007812 */ /* 0x002fca00078eb8ff */
[----:B------:R1:W-:Y:S01]  /*1000*/  STS [UR56+0x34], R0 ;  /* 0x00003400ff007988 */ /* 0x0003e20008000838 */
[----:B------:R-:W-:Y:S05]  /*1010*/  @P2 BRA `(.L_x_42) ;  /* 0x0000000000202947 */ /* 0x000fea0003800000 */
[----:B-1----:R-:W1:Y:S01]  /*1020*/  LDS R0, [UR56+0x8] ;  /* 0x00000838ff007984 */ /* 0x002e620008000800 */
[----:B------:R-:W-:-:S05]  /*1030*/  IMAD.MOV.U32 R5, RZ, RZ, 0x780 ;  /* 0x00000780ff057424 */ /* 0x000fca00078e00ff */
[----:B-1----:R-:W-:-:S05]  /*1040*/  LOP3.LUT R0, R0, 0x300, R5, 0xd8, !PT ;  /* 0x0000030000007812 */ /* 0x002fca00078ed805 */
[----:B------:R1:W-:Y:S02]  /*1050*/  STS [UR56+0x8], R0 ;  /* 0x00000800ff007988 */ /* 0x0003e40008000838 */
.L_x_41:
[----:B------:R-:W-:Y:S05]  /*1060*/  @P2 BRA `(.L_x_43) ;  /* 0x0000000000282947 */ /* 0x000fea0003800000 */
[----:B-1-3--:R-:W1:Y:S02]  /*1070*/  LDS R0, [UR56+0x8] ;  /* 0x00000838ff007984 */ /* 0x00ae640008000800 */
[----:B-1----:R-:W-:-:S05]  /*1080*/  LOP3.LUT R0, R0, 0x1800, RZ, 0xb8, !PT ;  /* 0x0000180000007812 */ /* 0x002fca00078eb8ff */
[----:B------:R3:W-:Y:S02]  /*1090*/  STS [UR56+0x8], R0 ;  /* 0x00000800ff007988 */ /* 0x0007e40008000838 */
.L_x_42:
[----:B------:R-:W-:Y:S05]  /*10a0*/  @P2 BREAK B5 ;  /* 0x0000000000052942 */ /* 0x000fea0003800000 */
[----:B------:R-:W-:Y:S05]  /*10b0*/  @P2 BRA `(.L_x_44) ;  /* 0x0000000000242947 */ /* 0x000fea0003800000 */
[----:B-1-3--:R-:W1:Y:S01]  /*10c0*/  LDS R0, [UR56+0x8] ;  /* 0x00000838ff007984 */ /* 0x00ae620008000800 */
[----:B------:R-:W-:-:S05]  /*10d0*/  IMAD.MOV.U32 R5, RZ, RZ, 0x6000 ;  /* 0x00006000ff057424 */ /* 0x000fca00078e00ff */
[----:B-1----:R-:W-:-:S04]  /*10e0*/  LOP3.LUT R0, R0, 0x6000, R5, 0xd8, !PT ;  /* 0x0000600000007812 */ /* 0x002fc800078ed805 */
[----:B------:R-:W-:-:S05]  /*10f0*/  LOP3.LUT R0, R0, 0x400000, RZ, 0xb8, !PT ;  /* 0x0040000000007812 */ /* 0x000fca00078eb8ff */
[----:B------:R1:W-:Y:S02]  /*1100*/  STS [UR56+0x8], R0 ;  /* 0x00000800ff007988 */ /* 0x0003e40008000838 */
.L_x_43:
[----:B------:R-:W-:Y:S05]  /*1110*/  BSYNC B5 ;  /* 0x0000000000057941 */ /* 0x000fea0003800000 */
.L_x_40:
[----:B-1-3--:R-:W1:Y:S02]  /*1120*/  @!P2 LDS R0, [UR56+0x8] ;  /* 0x00000838ff00a984 */ /* 0x00ae640008000800 */
[----:B-1----:R-:W-:-:S05]  /*1130*/  @!P2 LOP3.LUT R0, R0, 0x8000, RZ, 0xb8, !PT ;  /* 0x000080000000a812 */ /* 0x002fca00078eb8ff */
[----:B------:R1:W-:Y:S02]  /*1140*/  @!P2 STS [UR56+0x8], R0 ;  /* 0x00000800ff00a988 */ /* 0x0003e40008000838 */
.L_x_44:
[----:B------:R-:W-:Y:S05]  /*1150*/  BSYNC B4 ;  /* 0x0000000000047941 */ /* 0x000fea0003800000 */
.L_x_39:
[----:B------:R-:W-:Y:S05]  /*1160*/  WARPSYNC.ALL ;  /* 0x0000000000007948 */ /* 0x000fea0003800000 */
[----:B------:R1:W-:Y:S01]  /*1170*/  STL [R1], RZ ;  /* 0x000000ff01007387 */ /* 0x0003e20000100800 */
[----:B------:R-:W-:Y:S01]  /*1180*/  UIADD3 UR8, UR8, 0x100, URZ ;  /* 0x0000010008087890 */ /* 0x000fe2000fffe03f */
[----:B------:R-:W-:Y:S02]  /*1190*/  ISETP.GE.AND P1, PT, R13, 0x1, PT ;  /* 0x000000010d00780c */ /* 0x000fe40003f26270 */
[----:B------:R-:W-:Y:S01]  /*11a0*/  SHF.R.U32.HI R6, RZ, 0x5, R3 ;  /* 0x00000005ff067819 */ /* 0x000fe20000011603 */
[----:B------:R-:W-:-:S04]  /*11b0*/  UIADD3 UR48, UP0, UR8, UR48, URZ ;  /* 0x0000003008307290 */ /* 0x000fc8000ff1e03f */
[----:B------:R-:W-:Y:S01]  /*11c0*/  ULEA.HI.X.SX32 UR49, UR8, UR49, 0x1, UP0 ;  /* 0x0000003108317291 */ /* 0x000fe200080f0e3f */
[----:B-1----:R-:W-:Y:S11]  /*11d0*/  @P0 BRA `(.L_x_45) ;  /* 0x0000000000280947 */ /* 0x002ff60003800000 */
[----:B---3--:R-:W1:Y:S01]  /*11e0*/  S2R R0, SR_LANEID ;  /* 0x0000000000007919 */ /* 0x008e620000000000 */
[----:B------:R-:W-:Y:S05]  /*11f0*/  WARPSYNC.ALL ;  /* 0x0000000000007948 */ /* 0x000fea0003800000 */
[----:B-1----:R-:W-:-:S05]  /*1200*/  IMAD.SHL.U32 R0, R0, 0x4, RZ ;  /* 0x0000000400007824 */ /* 0x002fca00078e00ff */
[----:B------:R-:W1:Y:S01]  /*1210*/  LDS R7, [R0+UR56] ;  /* 0x0000003800077984 */ /* 0x000e620008000800 */
[----:B--2-4-:R-:W-:-:S05]  /*1220*/  IADD3 R4, P3, R0, UR48, RZ ;  /* 0x0000003000047c10 */ /* 0x014fca000ff7e0ff */
[----:B------:R-:W-:-:S05]  /*1230*/  IMAD.X R5, RZ, RZ, UR49, P3 ;  /* 0x00000031ff057e24 */ /* 0x000fca00098e06ff */
[----:B-1----:R1:W5:Y:S01]  /*1240*/  ATOMG.E.EXCH.STRONG.GPU PT, RZ, [R4], R7 ;  /* 0x0000000704ff73a8 */ /* 0x00236200041ee100 */
[----:B------:R-:W-:-:S04]  /*1250*/  DEPBAR {5,4,3,2,1,0} ;  /* 0x0000003f0000791a */ /* 0x000fc80000000000 */
[----:B------:R1:W-:Y:S01]  /*1260*/  UTMACCTL.IV [UR48] ;  /* 0x00000000300079b9 */ /* 0x0003e20008000000 */
[----:B------:R-:W-:Y:S01]  /*1270*/  NOP ;  /* 0x0000000000007918 */ /* 0x000fe20000000000 */
.L_x_45:
[----:B------:R-:W-:Y:S05]  /*1280*/  @P0 BRA `(.L_x_46) ;  /* 0x00000000000c0947 */ /* 0x000fea0003800000 */
[----:B------:R0:W-:Y:S01]  /*1290*/  UTMACMDFLUSH ;  /* 0x00000000000079b7 */ /* 0x0001e20000000000 */
[----:B------:R-:W-:Y:S05]  /*12a0*/  @P0 BRA `(.L_x_46) ;  /* 0x0000000000040947 */ /* 0x000fea0003800000 */
[----:B------:R-:W-:-:S04]  /*12b0*/  DEPBAR.LE SB0, 0x0 ;  /* 0x000080000000791a */ /* 0x000fc80000000000 */
.L_x_46:
[----:B------:R1:W-:Y:S01]  /*12c0*/  STL [R1+0x4], RZ ;  /* 0x000004ff01007387 */ /* 0x0003e20000100800 */
[----:B------:R-:W-:Y:S05]  /*12d0*/  WARPSYNC.ALL ;  /* 0x0000000000007948 */ /* 0x000fea0003800000 */
[----:B------:R1:W-:Y:S01]  /*12e0*/  STL [R1+0x8], RZ ;  /* 0x000008ff01007387 */ /* 0x0003e20000100800 */
[----:B-----5:R-:W-:Y:S01]  /*12f0*/  VOTEU.ALL UP0, P2 ;  /* 0x00000000003f7886 */ /* 0x020fe20001000000 */
[----:B------:R-:W-:Y:S01]  /*1300*/  UMOV UR8, 0x1 ;  /* 0x0000000100087882 */ /* 0x000fe20000000000 */
[----:B------:R-:W-:Y:S01]  /*1310*/  VOTEU.ALL UP1, P2 ;  /* 0x00000000003f7886 */ /* 0x000fe20001020000 */
[----:B------:R1:W-:Y:S01]  /*1320*/  STL [R1+0xc], RZ ;  /* 0x00000cff01007387 */ /* 0x0003e20000100800 */
[----:B------:R-:W-:Y:S01]  /*1330*/  R2UR UR54, R6 ;  /* 0x00000000063672ca */ /* 0x000fe200000e0000 */
[----:B------:R-:W-:-:S04]  /*1340*/  @!UP0 UIADD3 UR12, -UR8, 0x100000, URZ ;  /* 0x00100000080c8890 */ /* 0x000fc8000fffe13f */
[----:B------:R-:W-:Y:S02]  /*1350*/  @!UP0 USHF.L.U32 UR13, UR12, 0xb, URZ ;  /* 0x0000000b0c0d8899 */ /* 0x000fe4000800063f */
[----:B------:R-:W-:Y:S01]  /*1360*/  @!UP0 USHF.L.U32 UR12, UR12, 0x1, URZ ;  /* 0x000000010c0c8899 */ /* 0x000fe2000800063f */
[----:B------:R-:W-:Y:S01]  /*1370*/  CS2R R24, SRZ ;  /* 0x0000000000187805 */ /* 0x000fe2000001ff00 */
[----:B------:R1:W-:Y:S01]  /*1380*/  STL [R1+0x10], RZ ;  /* 0x000010ff01007387 */ /* 0x0003e20000100800 */
[----:B------:R-:W-:-:S04]  /*1390*/  @!UP0 UIADD3 UR8, -UR8, 0x100000, URZ ;  /* 0x0010000008088890 */ /* 0x000fc8000fffe13f */
[----:B------:R-:W-:Y:S02]  /*13a0*/  @!UP0 USHF.L.U32 UR9, UR8, 0xb, URZ ;  /* 0x0000000b08098899 */ /* 0x000fe4000800063f */
[----:B------:R-:W-:Y:S01]  /*13b0*/  @!UP0 USHF.L.U32 UR8, UR8, 0x1, URZ ;  /* 0x0000000108088899 */ /* 0x000fe2000800063f */
[----:B------:R-:W-:Y:S01]  /*13c0*/  CS2R R26, SRZ ;  /* 0x00000000001a7805 */ /* 0x000fe2000001ff00 */
[----:B------:R-:W-:Y:S01]  /*13d0*/  VOTEU.ALL UP0, P2 ;  /* 0x00000000003f7886 */ /* 0x000fe20001000000 */
[----:B------:R1:W-:Y:S01]  /*13e0*/  STL [R1+0x14], RZ ;  /* 0x000014ff01007387 */ /* 0x0003e20000100800 */
[----:B------:R-:W-:Y:S01]  /*13f0*/  USHF.L.U32 UR11, UR50, 0x8, URZ ;  /* 0x00000008320b7899 */ /* 0x000fe2000800063f */
[----:B------:R-:W-:Y:S01]  /*1400*/  CS2R R28, SRZ ;  /* 0x00000000001c7805 */ /* 0x000fe2000001ff00 */
[----:B------:R-:W-:Y:S01]  /*1410*/  USHF.L.U32 UR15, UR51, 0x7, URZ ;  /* 0x00000007330f7899 */ /* 0x000fe2000800063f */
[----:B------:R1:W-:Y:S01]  /*1420*/  STL [R1+0x18], RZ ;  /* 0x000018ff01007387 */ /* 0x0003e20000100800 */
[----:B------:R-:W-:-:S02]  /*1430*/  CS2R R30, SRZ ;  /* 0x00000000001e7805 */ /* 0x000fc4000001ff00 */
[----:B------:R-:W-:Y:S02]  /*1440*/  CS2R R32, SRZ ;  /* 0x0000000000207805 */ /* 0x000fe4000001ff00 */
[----:B------:R-:W-:Y:S01]  /*1450*/  CS2R R34, SRZ ;  /* 0x0000000000227805 */ /* 0x000fe2000001ff00 */
[----:B------:R1:W-:Y:S01]  /*1460*/  STL [R1+0x1c], RZ ;  /* 0x00001cff01007387 */ /* 0x0003e20000100800 */
[----:B------:R-:W-:Y:S02]  /*1470*/  CS2R R36, SRZ ;  /* 0x0000000000247805 */ /* 0x000fe4000001ff00 */
[----:B------:R-:W-:Y:S02]  /*1480*/  CS2R R38, SRZ ;  /* 0x0000000000267805 */ /* 0x000fe4000001ff00 */
[----:B------:R-:W-:Y:S01]  /*1490*/  CS2R R40, SRZ ;  /* 0x0000000000287805 */ /* 0x000fe2000001ff00 */
        /* <DEDUP_REMOVED lines=73> */
[----:B------:R-:W-:-:S03]  /*1930*/  CS2R R150, SRZ ;  /* 0x0000000000967805 */ /* 0x000fc6000001ff00 */
[----:B------:R1:W-:Y:S04]  /*1940*/  STL [R1+0x6c], RZ ;  /* 0x00006cff01007387 */ /* 0x0003e80000100800 */
        /* <DEDUP_REMOVED lines=67> */
[----:B------:R1:W-:Y:S01]  /*1d80*/  STL [R1+0x17c], RZ ;  /* 0x00017cff01007387 */ /* 0x0003e20000100800 */
[----:B------:R-:W-:Y:S06]  /*1d90*/  BAR.SYNC.DEFER_BLOCKING 0x0 ;  /* 0x0000000000007b1d */ /* 0x000fec0000010000 */
[----:B------:R1:W-:Y:S04]  /*1da0*/  STL [R1+0x180], RZ ;  /* 0x000180ff01007387 */ /* 0x0003e80000100800 */
[----:B------:R1:W-:Y:S04]  /*1db0*/  STL [R1+0x184], RZ ;  /* 0x000184ff01007387 */ /* 0x0003e80000100800 */
[----:B------:R1:W-:Y:S04]  /*1dc0*/  STL [R1+0x188], RZ ;  /* 0x000188ff01007387 */ /* 0x0003e80000100800 */
[----:B------:R1:W-:Y:S04]  /*1dd0*/  STL [R1+0x18c], RZ ;  /* 0x00018cff01007387 */ /* 0x0003e80000100800 */
[----:B------:R1:W-:Y:S04]  /*1de0*/  STL [R1+0x190], RZ ;  /* 0x000190ff01007387 */ /* 0x0003e80000100800 */
[----:B------:R-:W2:Y:S02]  /*1df0*/  FENCE.VIEW.ASYNC.S ;  /* 0x00000000000073c6 */ /* 0x000ea40000000000 */
[----:B--2---:R1:W2:Y:S02]  /*1e00*/  @!UP0 SYNCS.EXCH.64 URZ, [UR56+0x30000], UR12 ;  /* 0x0300000c383f85b2 */ /* 0x0042a40008000100 */
        /* <DEDUP_REMOVED lines=20> */
[----:B--2---:R-:W-:Y:S06]  /*1f50*/  BAR.SYNC.DEFER_BLOCKING 0x0 ;  /* 0x0000000000007b1d */ /* 0x004fec0000010000 */
[----:B------:R1:W-:Y:S04]  /*1f60*/  STL [R1+0x1e4], RZ ;  /* 0x0001e4ff01007387 */ /* 0x0003e80000100800 */
[----:B------:R1:W-:Y:S04]  /*1f70*/  STL [R1+0x1e8], RZ ;  /* 0x0001e8ff01007387 */ /* 0x0003e80000100800 */
[----:B------:R1:W-:Y:S04]  /*1f80*/  STL [R1+0x1ec], RZ ;  /* 0x0001ecff01007387 */ /* 0x0003e80000100800 */
[----:B------:R1:W-:Y:S04]  /*1f90*/  STL [R1+0x1f0], RZ ;  /* 0x0001f0ff01007387 */ /* 0x0003e80000100800 */
[----:B------:R1:W-:Y:S01]  /*1fa0*/  STL [R1+0x1f4], RZ ;  /* 0x0001f4ff01007387 */ /* 0x0003e20000100800 */
[----:B------:R1:W2:Y:S03]  /*1fb0*/  @!UP1 SYNCS.EXCH.64 URZ, [UR56+0x30008], UR8 ;  /* 0x03000808383f95b2 */ /* 0x0002a60008000100 */
[----:B------:R1:W-:Y:S04]  /*1fc0*/  STL [R1+0x1f8], RZ ;  /* 0x0001f8ff01007387 */ /* 0x0003e80000100800 */
[----:B------:R1:W-:Y:S01]  /*1fd0*/  STL [R1+0x1fc], RZ ;  /* 0x0001fcff01007387 */ /* 0x0003e20000100800 */
[----:B------:R-:W-:Y:S05]  /*1fe0*/  @!P1 BRA `(.L_x_47) ;  /* 0x0000001c00b09947 */ /* 0x000fea0003800000 */
[----:B------:R1:W-:Y:S01]  /*1ff0*/  STL [R1], RZ ;  /* 0x000000ff01007387 */ /* 0x0003e20000100800 */
[----:B------:R-:W-:Y:S02]  /*2000*/  CS2R R24, SRZ ;  /* 0x0000000000187805 */ /* 0x000fe4000001ff00 */
        /* <DEDUP_REMOVED lines=83> */
[----:B------:R-:W-:Y:S01]  /*2540*/  CS2R R150, SRZ ;  /* 0x0000000000967805 */ /* 0x000fe2000001ff00 */
[----:B------:R-:W-:Y:S01]  /*2550*/  UMOV UR53, URZ ;  /* 0x0000003f00357c82 */ /* 0x000fe20008000000 */
[----:B------:R-:W-:Y:S01]  /*2560*/  UMOV UR52, URZ ;  /* 0x0000003f00347c82 */ /* 0x000fe20008000000 */
        /* <DEDUP_REMOVED lines=105> */
[----:B------:R1:W-:Y:S02]  /*2c00*/  STL [R1+0x1fc], RZ ;  /* 0x0001fcff01007387 */ /* 0x0003e40000100800 */
.L_x_49:
[----:B--2---:R-:W-:Y:S01]  /*2c10*/  BAR.SYNC.DEFER_BLOCKING 0x0 ;  /* 0x0000000000007b1d */ /* 0x004fe20000010000 */
[----:B------:R-:W-:Y:S01]  /*2c20*/  ULEA UR22, UR53, UR56, 0x3 ;  /* 0x0000003835167291 */ /* 0x000fe2000f8e183f */
[----:B---3--:R-:W-:Y:S01]  /*2c30*/  @!P2 IMAD.MOV.U32 R0, RZ, RZ, 0x18000 ;  /* 0x00018000ff00a424 */ /* 0x008fe200078e00ff */
[----:B------:R-:W-:Y:S01]  /*2c40*/  ELECT P0, URZ, PT ;  /* 0x00000000003f782f */ /* 0x000fe20003800000 */
[----:B-1----:R-:W-:-:S03]  /*2c50*/  ULEA UR8, UR53, UR56, 0xf ;  /* 0x0000003835087291 */ /* 0x002fc6000f8e783f */
[----:B------:R-:W-:Y:S01]  /*2c60*/  ISETP.LT.U32.AND P0, PT, R2, 0x40, P0 ;  /* 0x000000400200780c */ /* 0x000fe20000701070 */
[----:B------:R-:W-:Y:S02]  /*2c70*/  ULOP3.LUT UR12, UR54, 0x1, URZ, 0xc0, !UPT ;  /* 0x00000001360c7892 */ /* 0x000fe4000f8ec03f */
[----:B------:R-:W-:Y:S02]  /*2c80*/  ULEA UR21, UR53, UR56, 0x10 ;  /* 0x0000003835157291 */ /* 0x000fe4000f8e803f */
[----:B------:R-:W-:Y:S02]  /*2c90*/  UIADD3 UR20, UR8, 0x20000, URZ ;  /* 0x0002000008147890 */ /* 0x000fe4000fffe03f */
[----:B------:R-:W-:Y:S02]  /*2ca0*/  ULEA UR14, UR12, UR52, 0x6 ;  /* 0x000000340c0e7291 */ /* 0x000fe4000f8e303f */
[----:B------:R-:W-:Y:S02]  /*2cb0*/  ULEA UR8, UR12, UR21, 0xf ;  /* 0x000000150c087291 */ /* 0x000fe4000f8e783f */
[----:B------:R-:W-:-:S02]  /*2cc0*/  ULEA UR12, UR12, UR20, 0xe ;  /* 0x000000140c0c7291 */ /* 0x000fc4000f8e703f */
[----:B------:R-:W-:Y:S01]  /*2cd0*/  VOTEU.ANY UP0, P0 ;  /* 0x00000000003f7886 */ /* 0x000fe20000000100 */
[----:B------:R-:W-:Y:S01]  /*2ce0*/  VOTEU.ANY UP2, P0 ;  /* 0x00000000003f7886 */ /* 0x000fe20000040100 */
[----:B------:R-:W-:Y:S01]  /*2cf0*/  ELECT P1, URZ, PT ;  /* 0x00000000003f782f */ /* 0x000fe20003820000 */
[----:B------:R1:W-:Y:S02]  /*2d00*/  @!P2 SYNCS.ARRIVE.TRANS64 RZ, [UR22+0x30000], R0 ;  /* 0x03000000ffffa9a7 */ /* 0x0003e40008000016 */
[----:B------:R-:W-:Y:S01]  /*2d10*/  @UP0 UIADD3 UR13, UR22, 0x30000, URZ ;  /* 0x00030000160d0890 */ /* 0x000fe2000fffe03f */
[----:B------:R-:W-:Y:S01]  /*2d20*/  BAR.SYNC.DEFER_BLOCKING 0x0 ;  /* 0x0000000000007b1d */ /* 0x000fe20000010000 */
[----:B------:R-:W-:-:S05]  /*2d30*/  ISETP.LT.U32.AND P1, PT, R2, 0x40, P1 ;  /* 0x000000400200780c */ /* 0x000fca0000f21070 */
[----:B------:R-:W-:Y:S01]  /*2d40*/  @UP0 UMOV UR16, UR4 ;  /* 0x0000000400100c82 */ /* 0x000fe20008000000 */
[----:B------:R-:W-:Y:S01]  /*2d50*/  @UP0 UMOV UR17, UR5 ;  /* 0x0000000500110c82 */ /* 0x000fe20008000000 */
[----:B------:R-:W-:Y:S01]  /*2d60*/  UMOV UR10, UR14 ;  /* 0x0000000e000a7c82 */ /* 0x000fe20008000000 */
[----:B-1----:R-:W-:-:S05]  /*2d70*/  IMAD.U32 R0, RZ, RZ, UR55 ;  /* 0x00000037ff007e24 */ /* 0x002fca000f8e00ff */
[----:B------:R-:W-:Y:S01]  /*2d80*/  VOTEU.ANY UP1, P1 ;  /* 0x00000000003f7886 */ /* 0x000fe20000820100 */
[----:B------:R-:W-:Y:S01]  /*2d90*/  VOTEU.ANY UP3, P1 ;  /* 0x00000000003f7886 */ /* 0x000fe20000860100 */
[----:B------:R-:W-:-:S03]  /*2da0*/  SHF.L.U32 R0, R0, 0x1f, RZ ;  /* 0x0000001f00007819 */ /* 0x000fc600000006ff */
[----:B------:R-:W-:Y:S01]  /*2db0*/  @UP1 UIADD3 UR9, UR22, 0x30000, URZ ;  /* 0x0003000016091890 */ /* 0x000fe2000fffe03f */
[----:B------:R-:W-:Y:S01]  /*2dc0*/  @UP1 UMOV UR18, UR6 ;  /* 0x0000000600121c82 */ /* 0x000fe20008000000 */
[----:B------:R-:W-:Y:S01]  /*2dd0*/  @UP1 UMOV UR19, UR7 ;  /* 0x0000000700131c82 */ /* 0x000fe20008000000 */
[----:B------:R1:W-:Y:S01]  /*2de0*/  @UP2 UTMALDG.2D [UR12], [UR16] ;  /* 0x0000000c100025b4 */ /* 0x0003e20008008000 */
[----:B------:R2:W-:Y:S06]  /*2df0*/  MEMBAR.ALL.CTA ;  /* 0x0000000000007992 */ /* 0x0005ec0000008000 */
[----:B--2---:R-:W2:Y:S02]  /*2e00*/  FENCE.VIEW.ASYNC.S ;  /* 0x00000000000073c6 */ /* 0x004ea40000000000 */
[----:B--2---:R-:W-:Y:S06]  /*2e10*/  BAR.SYNC.DEFER_BLOCKING 0x0 ;  /* 0x0000000000007b1d */ /* 0x004fec0000010000 */
[----:B------:R1:W-:Y:S02]  /*2e20*/  @UP3 UTMALDG.2D [UR8], [UR18] ;  /* 0x00000008120035b4 */ /* 0x0003e40008008000 */
[----:B------:R-:W-:Y:S06]  /*2e30*/  BAR.SYNC.DEFER_BLOCKING 0x0 ;  /* 0x0000000000007b1d */ /* 0x000fec0000010000 */
[----:B------:R-:W2:Y:S02]  /*2e40*/  SYNCS.PHASECHK.TRANS64.TRYWAIT P0, [UR22+0x30000], R0 ;  /* 0x03000000ff0075a7 */ /* 0x000ea40008000156 */
[----:B-12---:R-:W-:Y:S05]  /*2e50*/  @!P0 BRA `(.L_x_48) ;  /* 0x0000002400348947 */ /* 0x006fea0003800000 */
.L_x_50:
[----:B------:R-:W-:Y:S01]  /*2e60*/  STL.64 [R1+0x268], R150 ;  /* 0x0002689601007387 */ /* 0x000fe20000100a00 */
[----:B------:R-:W-:Y:S01]  /*2e70*/  USHF.R.U32.HI UR46, URZ, 0x4, UR21 ;  /* 0x000000043f2e7899 */ /* 0x000fe20008011615 */
[----:B------:R-:W1:Y:S02]  /*2e80*/  LDC R0, c[0x0][0x230] ;  /* 0x00008c00ff007b82 */ /* 0x000e640000000800 */
[----:B------:R-:W-:Y:S04]  /*2e90*/  STL.64 [R1+0x260], R148 ;  /* 0x0002609401007387 */ /* 0x000fe80000100a00 */
        /* <DEDUP_REMOVED lines=11> */
[----:B------:R2:W-:Y:S04]  /*2f50*/  STL.64 [R1+0x200], R124 ;  /* 0x0002007c01007387 */ /* 0x0005e80000100a00 */
[----:B--2---:R-:W2:Y:S04]  /*2f60*/  LDL.LU.64 R124, [R1] ;  /* 0x00000000017c7983 */ /* 0x004ea80000300a00 */
[----:B------:R-:W2:Y:S04]  /*2f70*/  LDL.LU.64 R126, [R1+0x8] ;  /* 0x00000800017e7983 */ /* 0x000ea80000300a00 */
        /* <DEDUP_REMOVED lines=61> */
[----:B------:R-:W2:Y:S01]  /*3350*/  LDL.LU.64 R250, [R1+0x1f8] ;  /* 0x0001f80001fa7983 */ /* 0x000ea20000300a00 */
[----:B------:R-:W-:-:S02]  /*3360*/  USHF.R.U32.HI UR44, URZ, 0x4, UR20 ;  /* 0x000000043f2c7899 */ /* 0x000fc40008011614 */
[----:B------:R-:W-:Y:S02]  /*3370*/  USGXT.U32 UR46, UR46, 0xe ;  /* 0x0000000e2e2e789a */ /* 0x000fe40008000000 */
[----:B------:R-:W-:Y:S01]  /*3380*/  USGXT.U32 UR44, UR44, 0xe ;  /* 0x0000000e2c2c789a */ /* 0x000fe20008000000 */
[----:B------:R-:W-:Y:S01]  /*3390*/  UMOV UR47, 0x40000040 ;  /* 0x40000040002f7882 */ /* 0x000fe20000000000 */
[----:B------:R-:W-:Y:S01]  /*33a0*/  UMOV UR45, 0x40000040 ;  /* 0x40000040002d7882 */ /* 0x000fe20000000000 */
[----:B------:R-:W-:Y:S02]  /*33b0*/  UIADD3 UR42, UP1, UR46, 0x2, URZ ;  /* 0x000000022e2a7890 */ /* 0x000fe4000ff3e03f */
[----:B------:R-:W-:Y:S01]  /*33c0*/  UIADD3 UR40, UP0, UR44, 0x2, URZ ;  /* 0x000000022c287890 */ /* 0x000fe2000ff1e03f */
[----:B------:R-:W-:Y:S01]  /*33d0*/  UMOV UR8, URZ ;  /* 0x0000003f00087c82 */ /* 0x000fe20008000000 */
[----:B------:R-:W-:Y:S02]  /*33e0*/  UMOV UR9, URZ ;  /* 0x0000003f00097c82 */ /* 0x000fe40008000000 */
[----:B------:R-:W-:-:S02]  /*33f0*/  UIADD3.X UR41, UR8, 0x40000040, URZ, UP0, !UPT ;  /* 0x4000004008297890 */ /* 0x000fc400087fe43f */
[----:B------:R-:W-:Y:S02]  /*3400*/  UIADD3.X UR43, UR9, 0x40000040, URZ, UP1, !UPT ;  /* 0x40000040092b7890 */ /* 0x000fe40008ffe43f */
[----:B------:R-:W-:Y:S02]  /*3410*/  UIADD3.64 UR36, UR40, 0x2, URZ ;  /* 0x0000000228247897 */ /* 0x000fe4000fffe03f */
[----:B------:R-:W-:Y:S02]  /*3420*/  UIADD3.64 UR38, UR42, 0x2, URZ ;  /* 0x000000022a267897 */ /* 0x000fe4000fffe03f */
[----:B------:R-:W-:Y:S02]  /*3430*/  UIADD3.64 UR34, UR42, 0x4, URZ ;  /* 0x000000042a227897 */ /* 0x000fe4000fffe03f */
[----:B------:R-:W-:Y:S02]  /*3440*/  UIADD3.64 UR32, UR40, 0x4, URZ ;  /* 0x0000000428207897 */ /* 0x000fe4000fffe03f */
[----:B------:R-:W-:-:S02]  /*3450*/  UIADD3.64 UR30, UR42, 0x7fe, URZ ;  /* 0x000007fe2a1e7897 */ /* 0x000fc4000fffe03f */
[----:B------:R-:W-:Y:S02]  /*3460*/  UIADD3.64 UR28, UR40, 0x3fe, URZ ;  /* 0x000003fe281c7897 */ /* 0x000fe4000fffe03f */
[----:B------:R-:W-:Y:S02]  /*3470*/  UIADD3.64 UR26, UR42, 0x800, URZ ;  /* 0x000008002a1a7897 */ /* 0x000fe4000fffe03f */
[----:B------:R-:W-:Y:S02]  /*3480*/  UIADD3.64 UR24, UR40, 0x400, URZ ;  /* 0x0000040028187897 */ /* 0x000fe4000fffe03f */
[----:B------:R-:W-:Y:S02]  /*3490*/  UIADD3.64 UR22, UR42, 0x802, URZ ;  /* 0x000008022a167897 */ /* 0x000fe4000fffe03f */
[----:B------:R-:W-:Y:S02]  /*34a0*/  UIADD3.64 UR20, UR40, 0x402, URZ ;  /* 0x0000040228147897 */ /* 0x000fe4000fffe03f */
[----:B------:R-:W-:-:S02]  /*34b0*/  UIADD3.64 UR18, UR42, 0x804, URZ ;  /* 0x000008042a127897 */ /* 0x000fc4000fffe03f */
[----:B------:R-:W-:Y:S01]  /*34c0*/  UIADD3.64 UR16, UR40, 0x404, URZ ;  /* 0x0000040428107897 */ /* 0x000fe2000fffe03f */
[----:B--2---:R-:W-:-:S06]  /*34d0*/  WARPGROUP.ARRIVE ;  /* 0x00000000000079c5 */ /* 0x004fcc0000000000 */
[----:B------:R-:W-:Y:S03]  /*34e0*/  HGMMA.64x256x16.F32 R124, gdesc[UR44], R124, gsb0 ;  /* 0x03e000002c7c79f0 */ /* 0x000fe6000800087c */
[----:B------:R-:W-:Y:S02]  /*34f0*/  WARPGROUP.DEPBAR.LE gsb0, 0x0 ;  /* 0x00008000000079c5 */ /* 0x000fe40000010000 */
[----:B------:R-:W-:-:S15]  /*3500*/  WARPGROUP.ARRIVE ;  /* 0x00000000000079c5 */ /* 0x000fde0000000000 */
[----:B------:R-:W-:-:S08]  /*3510*/  NOP ;  /* 0x0000000000007918 */ /* 0x000fd00000000000 */
        /* <DEDUP_REMOVED lines=26> */
[----:B------:R-:W-:Y:S04]  /*36c0*/  STL.64 [R1], R124 ;  /* 0x0000007c01007387 */ /* 0x000fe80000100a00 */
        /* <DEDUP_REMOVED lines=63> */
[----:B--2---:R-:W2:Y:S04]  /*3ac0*/  LDL.LU.64 R150, [R1+0x268] ;  /* 0x0002680001967983 */ /* 0x004ea80000300a00 */
        /* <DEDUP_REMOVED lines=13> */
[----:B------:R-:W-:-:S02]  /*3ba0*/  UIADD3.64 UR44, UR40, 0x1fe, URZ ;  /* 0x000001fe282c7897 */ /* 0x000fc4000fffe03f */
[----:B------:R-:W-:Y:S02]  /*3bb0*/  UIADD3.64 UR36, UR40, 0x202, URZ ;  /* 0x0000020228247897 */ /* 0x000fe4000fffe03f */
[----:B------:R-:W-:Y:S02]  /*3bc0*/  UIADD3.64 UR32, UR40, 0x204, URZ ;  /* 0x0000020428207897 */ /* 0x000fe4000fffe03f */
[----:B------:R-:W-:Y:S02]  /*3bd0*/  UIADD3.64 UR28, UR40, 0x5fe, URZ ;  /* 0x000005fe281c7897 */ /* 0x000fe4000fffe03f */
[----:B------:R-:W-:Y:S02]  /*3be0*/  UIADD3.64 UR24, UR40, 0x600, URZ ;  /* 0x0000060028187897 */ /* 0x000fe4000fffe03f */
[----:B------:R-:W-:Y:S02]  /*3bf0*/  UIADD3.64 UR20, UR40, 0x602, URZ ;  /* 0x0000060228147897 */ /* 0x000fe4000fffe03f */
[----:B------:R-:W-:-:S02]  /*3c00*/  UIADD3.64 UR16, UR40, 0x604, URZ ;  /* 0x0000060428107897 */ /* 0x000fc4000fffe03f */
[----:B------:R-:W-:Y:S02]  /*3c10*/  UIADD3 UR52, UR52, 0x80, URZ ;  /* 0x0000008034347890 */ /* 0x000fe4000fffe03f */
[----:B------:R-:W-:-:S04]  /*3c20*/  UIADD3 UR53, UR53, 0x1, URZ ;  /* 0x0000000135357890 */ /* 0x000fc8000fffe03f */
[----:B-1----:R-:W-:Y:S01]  /*3c30*/  ISETP.LE.AND P0, PT, R0, UR52, PT ;  /* 0x0000003400007c0c */ /* 0x002fe2000bf03270 */
[----:B------:R-:W-:-:S04]  /*3c40*/  UISETP.NE.U32.AND UP0, UPT, UR53, 0x2, UPT ;  /* 0x000000023500788c */ /* 0x000fc8000bf05070 */
[----:B------:R-:W-:Y:S02]  /*3c50*/  USEL UR8, URZ, 0x1, UP0 ;  /* 0x000000013f087887 */ /* 0x000fe40008000000 */
[----:B------:R-:W-:Y:S02]  /*3c60*/  USEL UR53, UR53, URZ, UP0 ;  /* 0x0000003f35357287 */ /* 0x000fe40008000000 */
[----:B------:R-:W-:Y:S01]  /*3c70*/  ULOP3.LUT UR55, UR55, UR8, URZ, 0x3c, !UPT ;  /* 0x0000000837377292 */ /* 0x000fe2000f8e3c3f */
[----:B--2---:R-:W-:-:S06]  /*3c80*/  WARPGROUP.ARRIVE ;  /* 0x00000000000079c5 */ /* 0x004fcc0000000000 */
[----:B------:R-:W-:Y:S01]  /*3c90*/  HGMMA.64x256x16.F32 R24, gdesc[UR44], R24, gsb0 ;  /* 0x03e000002c1879f0 */ /* 0x000fe20008000818 */
[----:B------:R-:W-:Y:S01]  /*3ca0*/  UIADD3.64 UR44, UR40, 0x200, URZ ;  /* 0x00000200282c7897 */ /* 0x000fe2000fffe03f */
[----:B------:R-:W-:Y:S01]  /*3cb0*/  UMOV UR46, UR42 ;  /* 0x0000002a002e7c82 */ /* 0x000fe20008000000 */
[----:B------:R-:W-:Y:S01]  /*3cc0*/  UMOV UR47, UR43 ;  /* 0x0000002b002f7c82 */ /* 0x000fe20008000000 */
[----:B------:R-:W-:Y:S02]  /*3cd0*/  WARPGROUP.DEPBAR.LE gsb0, 0x0 ;  /* 0x00008000000079c5 */ /* 0x000fe40000010000 */
[----:B------:R-:W-:-:S15]  /*3ce0*/  WARPGROUP.ARRIVE ;  /* 0x00000000000079c5 */ /* 0x000fde0000000000 */
[----:B------:R-:W-:-:S07]  /*3cf0*/  NOP ;  /* 0x0000000000007918 */ /* 0x000fce0000000000 */
        /* <DEDUP_REMOVED lines=26> */
[----:B---3--:R-:W-:Y:S05]  /*3ea0*/  @!P0 BRA `(.L_x_49) ;  /* 0xffffffec00588947 */ /* 0x008fea000383ffff */
.L_x_47:
[----:B------:R5:W-:Y:S04]  /*3eb0*/  STL [R1+0x20c], R148 ;  /* 0x00020c9401007387 */ /* 0x000be80000100800 */
[----:B------:R-:W3:Y:S01]  /*3ec0*/  LDL.LU R8, [R1] ;  /* 0x0000000001087983 */ /* 0x000ee20000300800 */
[----:B--2---:R-:W-:Y:S06]  /*3ed0*/  BAR.SYNC.DEFER_BLOCKING 0x0 ;  /* 0x0000000000007b1d */ /* 0x004fec0000010000 */
[----:B-----5:R-:W2:Y:S04]  /*3ee0*/  LDL.LU R148, [R1+0x4] ;  /* 0x0000040001947983 */ /* 0x020ea80000300800 */
[----:B------:R5:W-:Y:S04]  /*3ef0*/  STL [R1+0x208], R149 ;  /* 0x0002089501007387 */ /* 0x000be80000100800 */
[----:B-----5:R-:W5:Y:S01]  /*3f00*/  LDL.LU R149, [R1+0xc] ;  /* 0x00000c0001957983 */ /* 0x020f620000300800 */
[----:B------:R-:W4:Y:S03]  /*3f10*/  @!P2 SYNCS.CCTL.IV [UR56+0x30000] ;  /* 0x03000000ff00a9b1 */ /* 0x000f260008000038 */
[----:B------:R-:W5:Y:S04]  /*3f20*/  LDL.LU R9, [R1+0x8] ;  /* 0x0000080001097983 */ /* 0x000f680000300800 */
[----:B------:R1:W-:Y:S01]  /*3f30*/  STL [R1+0x204], R150 ;  /* 0x0002049601007387 */ /* 0x0003e20000100800 */
[----:B----4-:R-:W-:Y:S06]  /*3f40*/  BAR.SYNC.DEFER_BLOCKING 0x0 ;  /* 0x0000000000007b1d */ /* 0x010fec0000010000 */
[----:B-1----:R-:W4:Y:S04]  /*3f50*/  LDL.LU R150, [R1+0x14] ;  /* 0x0000140001967983 */ /* 0x002f280000300800 */
[----:B------:R-:W4:Y:S04]  /*3f60*/  LDL.LU R10, [R1+0x10] ;  /* 0x00001000010a7983 */ /* 0x000f280000300800 */
[----:B------:R1:W-:Y:S01]  /*3f70*/  STL [R1+0x200], R151 ;  /* 0x0002009701007387 */ /* 0x0003e20000100800 */
[----:B------:R-:W-:-:S02]  /*3f80*/  F2FP.F16.F32.PACK_AB R24, R25, R24 ;  /* 0x000000181918723e */ /* 0x000fc400000000ff */
[----:B------:R-:W-:Y:S02]  /*3f90*/  F2FP.F16.F32.PACK_AB R56, R57, R56 ;  /* 0x000000383938723e */ /* 0x000fe400000000ff */
[----:B------:R-:W-:Y:S02]  /*3fa0*/  F2FP.F16.F32.PACK_AB R88, R89, R88 ;  /* 0x000000585958723e */ /* 0x000fe400000000ff */
[----:B------:R-:W-:Y:S01]  /*3fb0*/  F2FP.F16.F32.PACK_AB R120, R121, R120 ;  /* 0x000000787978723e */ /* 0x000fe200000000ff */
[----:B------:R-:W4:Y:S01]  /*3fc0*/  @!P2 SYNCS.CCTL.IV [UR56+0x30008] ;  /* 0x03000800ff00a9b1 */ /* 0x000f220008000038 */
[----:B-1----:R-:W4:Y:S04]  /*3fd0*/  LDL.LU R151, [R1+0x1c] ;  /* 0x00001c0001977983 */ /* 0x002f280000300800 */
[----:B------:R-:W4:Y:S04]  /*3fe0*/  LDL.LU R11, [R1+0x18] ;  /* 0x00001800010b7983 */ /* 0x000f280000300800 */
        /* <DEDUP_REMOVED lines=31> */
[----:B---3--:R-:W3:Y:S04]  /*41e0*/  LDL.LU R0, [R1+0x98] ;  /* 0x0000980001007983 */ /* 0x008ee80000300800 */
[----:B------:R-:W3:Y:S04]  /*41f0*/  LDL.LU R153, [R1+0xa4] ;  /* 0x0000a40001997983 */ /* 0x000ee80000300800 */
        /* <DEDUP_REMOVED lines=82> */
[----:B------:R-:W3:Y:S01]  /*4720*/  LDL.LU R193, [R1+0x1e8] ;  /* 0x0001e80001c17983 */ /* 0x000ee20000300800 */
[----:B--2---:R-:W-:-:S03]  /*4730*/  F2FP.F16.F32.PACK_AB R8, R148, R8 ;  /* 0x000000089408723e */ /* 0x004fc600000000ff */
[----:B------:R-:W2:Y:S01]  /*4740*/  LDL.LU R198, [R1+0x1f4] ;  /* 0x0001f40001c67983 */ /* 0x000ea20000300800 */
[----:B-----5:R-:W-:-:S03]  /*4750*/  F2FP.F16.F32.PACK_AB R9, R149, R9 ;  /* 0x000000099509723e */ /* 0x020fc600000000ff */
[----:B------:R-:W2:Y:S01]  /*4760*/  LDL.LU R194, [R1+0x1f0] ;  /* 0x0001f00001c27983 */ /* 0x000ea20000300800 */
[----:B----4-:R-:W-:-:S03]  /*4770*/  F2FP.F16.F32.PACK_AB R10, R150, R10 ;  /* 0x0000000a960a723e */ /* 0x010fc600000000ff */
[----:B------:R-:W4:Y:S01]  /*4780*/  LDL.LU R196, [R1+0x1fc] ;  /* 0x0001fc0001c47983 */ /* 0x000f220000300800 */
[----:B------:R-:W-:-:S03]  /*4790*/  F2FP.F16.F32.PACK_AB R11, R151, R11 ;  /* 0x0000000b970b723e */ /* 0x000fc600000000ff */
[----:B------:R-:W4:Y:S04]  /*47a0*/  LDL.LU R195, [R1+0x1f8] ;  /* 0x0001f80001c37983 */ /* 0x000f280000300800 */
[----:B------:R-:W5:Y:S04]  /*47b0*/  LDL.LU R148, [R1+0x20c] ;  /* 0x00020c0001947983 */ /* 0x000f680000300800 */
[----:B------:R-:W5:Y:S04]  /*47c0*/  LDL.LU R149, [R1+0x208] ;  /* 0x0002080001957983 */ /* 0x000f680000300800 */
[----:B------:R-:W5:Y:S04]  /*47d0*/  LDL.LU R150, [R1+0x204] ;  /* 0x0002040001967983 */ /* 0x000f680000300800 */
[----:B------:R-:W5:Y:S01]  /*47e0*/  LDL.LU R151, [R1+0x200] ;  /* 0x0002000001977983 */ /* 0x000f620000300800 */
[----:B------:R-:W-:Y:S01]  /*47f0*/  F2FP.F16.F32.PACK_AB R4, R3, R4 ;  /* 0x000000040304723e */ /* 0x000fe200000000ff */
[----:B------:R-:W-:Y:S01]  /*4800*/  ULOP3.LUT UR54, UR54, 0x3, URZ, 0xc0, !UPT ;  /* 0x0000000336367892 */ /* 0x000fe2000f8ec03f */
[----:B---3--:R-:W-:Y:S01]  /*4810*/  F2FP.F16.F32.PACK_AB R23, R23, R0 ;  /* 0x000000001717723e */ /* 0x008fe200000000ff */
[----:B------:R-:W1:Y:S01]  /*4820*/  S2R R3, SR_TID.X ;  /* 0x0000000000037919 */ /* 0x000e620000002100 */
[----:B------:R-:W-:Y:S01]  /*4830*/  F2FP.F16.F32.PACK_AB R152, R153, R152 ;  /* 0x000000989998723e */ /* 0x000fe200000000ff */
[----:B------:R-:W-:Y:S01]  /*4840*/  ULEA UR9, UR54, UR11, 0x6 ;  /* 0x0000000b36097291 */ /* 0x000fe2000f8e303f */
[----:B------:R-:W-:Y:S01]  /*4850*/  F2FP.F16.F32.PACK_AB R5, R2, R5 ;  /* 0x000000050205723e */ /* 0x000fe200000000ff */
[----:B------:R-:W-:Y:S01]  /*4860*/  ULEA UR8, UR54, UR56, 0xe ;  /* 0x0000003836087291 */ /* 0x000fe2000f8e703f */
[----:B------:R-:W-:Y:S01]  /*4870*/  F2FP.F16.F32.PACK_AB R20, R242, R20 ;  /* 0x00000014f214723e */ /* 0x000fe200000000ff */
[----:B------:R-:W-:Y:S01]  /*4880*/  UMOV UR10, UR15 ;  /* 0x0000000f000a7c82 */ /* 0x000fe20008000000 */
[----:B------:R-:W-:-:S02]  /*4890*/  F2FP.F16.F32.PACK_AB R21, R241, R21 ;  /* 0x00000015f115723e */ /* 0x000fc400000000ff */
[----:B------:R-:W-:Y:S02]  /*48a0*/  ELECT P0, URZ, PT ;  /* 0x00000000003f782f */ /* 0x000fe40003800000 */
[----:B------:R-:W-:Y:S02]  /*48b0*/  F2FP.F16.F32.PACK_AB R22, R240, R22 ;  /* 0x00000016f016723e */ /* 0x000fe400000000ff */
[----:B------:R-:W-:Y:S02]  /*48c0*/  F2FP.F16.F32.PACK_AB R25, R27, R26 ;  /* 0x0000001a1b19723e */ /* 0x000fe400000000ff */
[----:B------:R-:W-:Y:S02]  /*48d0*/  F2FP.F16.F32.PACK_AB R26, R29, R28 ;  /* 0x0000001c1d1a723e */ /* 0x000fe400000000ff */
[----:B------:R-:W-:Y:S02]  /*48e0*/  F2FP.F16.F32.PACK_AB R27, R31, R30 ;  /* 0x0000001e1f1b723e */ /* 0x000fe400000000ff */
[----:B------:R-:W-:-:S02]  /*48f0*/  F2FP.F16.F32.PACK_AB R57, R59, R58 ;  /* 0x0000003a3b39723e */ /* 0x000fc400000000ff */
[----:B------:R-:W-:Y:S02]  /*4900*/  F2FP.F16.F32.PACK_AB R58, R61, R60 ;  /* 0x0000003c3d3a723e */ /* 0x000fe400000000ff */
[----:B------:R-:W-:Y:S02]  /*4910*/  F2FP.F16.F32.PACK_AB R59, R63, R62 ;  /* 0x0000003e3f3b723e */ /* 0x000fe400000000ff */
[----:B------:R-:W-:Y:S02]  /*4920*/  F2FP.F16.F32.PACK_AB R89, R91, R90 ;  /* 0x0000005a5b59723e */ /* 0x000fe400000000ff */
[----:B------:R-:W-:Y:S02]  /*4930*/  F2FP.F16.F32.PACK_AB R90, R93, R92 ;  /* 0x0000005c5d5a723e */ /* 0x000fe400000000ff */
[----:B------:R-:W-:Y:S02]  /*4940*/  F2FP.F16.F32.PACK_AB R91, R95, R94 ;  /* 0x0000005e5f5b723e */ /* 0x000fe400000000ff */
[----:B------:R-:W-:-:S02]  /*4950*/  F2FP.F16.F32.PACK_AB R121, R123, R122 ;  /* 0x0000007a7b79723e */ /* 0x000fc400000000ff */
[----:B------:R-:W-:Y:S01]  /*4960*/  F2FP.F16.F32.PACK_AB R122, R125, R124 ;  /* 0x0000007c7d7a723e */ /* 0x000fe200000000ff */
[----:B-1----:R-:W-:Y:S01]  /*4970*/  IMAD.SHL.U32 R0, R3, 0x80, RZ ;  /* 0x0000008003007824 */ /* 0x002fe200078e00ff */
[----:B------:R-:W-:Y:S01]  /*4980*/  F2FP.F16.F32.PACK_AB R164, R227, R164 ;  /* 0x000000a4e3a4723e */ /* 0x000fe200000000ff */
[----:B------:R-:W-:Y:S01]  /*4990*/  IMAD.SHL.U32 R153, R3, 0x10, RZ ;  /* 0x0000001003997824 */ /* 0x000fe200078e00ff */
[----:B------:R-:W-:Y:S02]  /*49a0*/  F2FP.F16.F32.PACK_AB R123, R127, R126 ;  /* 0x0000007e7f7b723e */ /* 0x000fe400000000ff */
[----:B------:R-:W-:Y:S02]  /*49b0*/  LOP3.LUT R0, R0, 0x780, RZ, 0xc0, !PT ;  /* 0x0000078000007812 */ /* 0x000fe400078ec0ff */
[----:B------:R-:W-:Y:S02]  /*49c0*/  F2FP.F16.F32.PACK_AB R6, R252, R6 ;  /* 0x00000006fc06723e */ /* 0x000fe400000000ff */
[----:B------:R-:W-:-:S02]  /*49d0*/  LOP3.LUT R0, R0, 0x70, R153, 0xf8, !PT ;  /* 0x0000007000007812 */ /* 0x000fc400078ef899 */
[----:B------:R-:W-:Y:S02]  /*49e0*/  F2FP.F16.F32.PACK_AB R165, R226, R165 ;  /* 0x000000a5e2a5723e */ /* 0x000fe400000000ff */
        /* <DEDUP_REMOVED lines=93> */
[----:B------:R-:W-:Y:S01]  /*4fc0*/  LOP3.LUT R197, R0, 0x10, R3, 0x78, !PT ;  /* 0x0000001000c57812 */ /* 0x000fe200078e7803 */
[----:B------:R-:W-:-:S05]  /*4fd0*/  IMAD.SHL.U32 R0, R3, 0x40, RZ ;  /* 0x0000004003007824 */ /* 0x000fca00078e00ff */
[----:B------:R-:W-:Y:S02]  /*4fe0*/  LOP3.LUT R0, R197, 0x1800, R0, 0xf8, !PT ;  /* 0x00001800c5007812 */ /* 0x000fe400078ef800 */
[----:B------:R-:W-:Y:S02]  /*4ff0*/  F2FP.F16.F32.PACK_AB R193, R199, R193 ;  /* 0x000000c1c7c1723e */ /* 0x000fe400000000ff */
[C---:B------:R-:W-:Y:S01]  /*5000*/  LOP3.LUT R3, R0.reuse, 0x20, RZ, 0x3c, !PT ;  /* 0x0000002000037812 */ /* 0x040fe200078e3cff */
[----:B------:R-:W-:Y:S01]  /*5010*/  VIADD R2, R0, UR56 ;  /* 0x0000003800027c36 */ /* 0x000fe20008000000 */
[----:B--2---:R-:W-:-:S03]  /*5020*/  F2FP.F16.F32.PACK_AB R194, R198, R194 ;  /* 0x000000c2c6c2723e */ /* 0x004fc600000000ff */
[----:B------:R-:W-:Y:S01]  /*5030*/  VIADD R3, R3, UR56 ;  /* 0x0000003803037c36 */ /* 0x000fe20008000000 */
[----:B------:R1:W-:Y:S04]  /*5040*/  STSM.16.M88.4 [R2], R8 ;  /* 0x0000000802007844 */ /* 0x0003e80000000200 */
[----:B------:R-:W-:Y:S01]  /*5050*/  STSM.16.M88.4 [R2+0x4000], R20 ;  /* 0x0040001402007844 */ /* 0x000fe20000000200 */
[----:B----4-:R-:W-:-:S03]  /*5060*/  F2FP.F16.F32.PACK_AB R195, R196, R195 ;  /* 0x000000c3c4c3723e */ /* 0x010fc600000000ff */
[----:B------:R-:W-:Y:S04]  /*5070*/  STSM.16.M88.4 [R2+0x8000], R164 ;  /* 0x008000a402007844 */ /* 0x000fe80000000200 */
[----:B------:R-:W-:Y:S01]  /*5080*/  STSM.16.M88.4 [R2+0xc000], R180 ;  /* 0x00c000b402007844 */ /* 0x000fe20000000200 */
[----:B-----5:R-:W-:-:S03]  /*5090*/  F2FP.F16.F32.PACK_AB R146, R149, R148 ;  /* 0x000000949592723e */ /* 0x020fc600000000ff */
[----:B------:R-:W-:Y:S01]  /*50a0*/  STSM.16.M88.4 [R2+0x2000], R24 ;  /* 0x0020001802007844 */ /* 0x000fe20000000200 */
[C---:B-1----:R-:W-:Y:S02]  /*50b0*/  LOP3.LUT R8, R0.reuse, 0x40, RZ, 0x3c, !PT ;  /* 0x0000004000087812 */ /* 0x042fe400078e3cff */
[----:B------:R-:W-:Y:S01]  /*50c0*/  LOP3.LUT R0, R0, 0x60, RZ, 0x3c, !PT ;  /* 0x0000006000007812 */ /* 0x000fe200078e3cff */
[----:B------:R-:W-:Y:S02]  /*50d0*/  STSM.16.M88.4 [R2+0x6000], R56 ;  /* 0x0060003802007844 */ /* 0x000fe40000000200 */
[----:B------:R-:W-:Y:S01]  /*50e0*/  VIADD R8, R8, UR56 ;  /* 0x0000003808087c36 */ /* 0x000fe20008000000 */
[----:B------:R-:W-:Y:S01]  /*50f0*/  F2FP.F16.F32.PACK_AB R147, R151, R150 ;  /* 0x000000969793723e */ /* 0x000fe200000000ff */
[----:B------:R-:W-:Y:S01]  /*5100*/  STSM.16.M88.4 [R2+0xa000], R88 ;  /* 0x00a0005802007844 */ /* 0x000fe20000000200 */
[----:B------:R-:W-:-:S03]  /*5110*/  VIADD R0, R0, UR56 ;  /* 0x0000003800007c36 */ /* 0x000fc60008000000 */
[----:B------:R-:W-:Y:S04]  /*5120*/  STSM.16.M88.4 [R2+0xe000], R120 ;  /* 0x00e0007802007844 */ /* 0x000fe80000000200 */
[----:B------:R-:W-:Y:S04]  /*5130*/  STSM.16.M88.4 [R3], R4 ;  /* 0x0000000403007844 */ /* 0x000fe80000000200 */
[----:B------:R-:W-:Y:S04]  /*5140*/  STSM.16.M88.4 [R3+0x4000], R152 ;  /* 0x0040009803007844 */ /* 0x000fe80000000200 */
[----:B------:R-:W-:Y:S04]  /*5150*/  STSM.16.M88.4 [R3+0x8000], R168 ;  /* 0x008000a803007844 */ /* 0x000fe80000000200 */
[----:B------:R-:W-:Y:S04]  /*5160*/  STSM.16.M88.4 [R3+0xc000], R184 ;  /* 0x00c000b803007844 */ /* 0x000fe80000000200 */
[----:B------:R-:W-:Y:S04]  /*5170*/  STSM.16.M88.4 [R3+0x2000], R32 ;  /* 0x0020002003007844 */ /* 0x000fe80000000200 */
[----:B------:R-:W-:Y:S04]  /*5180*/  STSM.16.M88.4 [R3+0x6000], R64 ;  /* 0x0060004003007844 */ /* 0x000fe80000000200 */
[----:B------:R-:W-:Y:S04]  /*5190*/  STSM.16.M88.4 [R3+0xa000], R96 ;  /* 0x00a0006003007844 */ /* 0x000fe80000000200 */
        /* <DEDUP_REMOVED lines=16> */
[----:B------:R-:W-:Y:S01]  /*52a0*/  STSM.16.M88.4 [R0+0xe000], R144 ;  /* 0x00e0009000007844 */ /* 0x000fe20000000200 */
[----:B------:R1:W-:Y:S06]  /*52b0*/  MEMBAR.ALL.CTA ;  /* 0x0000000000007992 */ /* 0x0003ec0000008000 */
[----:B-1----:R-:W1:Y:S02]  /*52c0*/  FENCE.VIEW.ASYNC.S ;  /* 0x00000000000073c6 */ /* 0x002e640000000000 */
[----:B-1----:R-:W-:Y:S06]  /*52d0*/  BAR.SYNC.DEFER_BLOCKING 0x0 ;  /* 0x0000000000007b1d */ /* 0x002fec0000010000 */
[----:B------:R1:W-:Y:S01]  /*52e0*/  UTMASTG.2D [UR8], [UR48] ;  /* 0x00000008300073b5 */ /* 0x0003e20008008000 */
[----:B------:R0:W-:Y:S01]  /*52f0*/  UTMACMDFLUSH ;  /* 0x00000000000079b7 */ /* 0x0001e20000000000 */
[----:B------:R-:W-:-:S04]  /*5300*/  DEPBAR.LE SB0, 0x0 ;  /* 0x000080000000791a */ /* 0x000fc80000000000 */
[----:B------:R-:W-:Y:S06]  /*5310*/  BAR.SYNC.DEFER_BLOCKING 0x0 ;  /* 0x0000000000007b1d */ /* 0x000fec0000010000 */
[----:B-1----:R-:W-:Y:S05]  /*5320*/  EXIT ;  /* 0x000000000000794d */ /* 0x002fea0003800000 */
.L_x_48:
[----:B------:R-:W1:Y:S02]  /*5330*/  SYNCS.PHASECHK.TRANS64.TRYWAIT P0, [UR22+0x30000], R0 ;  /* 0x03000000ff0075a7 */ /* 0x000e640008000156 */
[----:B-1----:R-:W-:Y:S05]  /*5340*/  @!P0 BRA `(.L_x_48) ;  /* 0xfffffffc00f88947 */ /* 0x002fea000383ffff */
[----:B------:R-:W-:Y:S05]  /*5350*/  BRA `(.L_x_50) ;  /* 0xffffffd800c07947 */ /* 0x000fea000383ffff */
.L_x_51:
[----:B------:R-:W-:-:S00]  /*5360*/  BRA `(.L_x_51) ;  /* 0xfffffffc00fc7947 */ /* 0x000fc0000383ffff */
[----:B------:R-:W-:-:S00]  /*5370*/  NOP ;  /* 0x0000000000007918 */ /* 0x000fc00000000000 */
        /* <DEDUP_REMOVED lines=8> */
.L_x_52:


//--------------------- .nv.shared.gluon_wgmma    --------------------------
	.section	.nv.shared.gluon_wgmma,"aw",@nobits
	.sectionflags	@""
	.align	16
	.zero		1024


//--------------------- .nv.shared.reserved.0     --------------------------
	.section	.nv.shared.reserved.0,"aw",@nobits
	.weak		__nv_reservedSMEM_offset_0_alias
	.size		__nv_reservedSMEM_offset_0_alias, 0, 0
	.other		__nv_reservedSMEM_offset_0_alias,@"STO_CUDA_RESERVED_SHARED STV_DEFAULT"
__nv_reservedSMEM_offset_0_alias:
	.zero		0


//--------------------- .nv.constant0.gluon_wgmma --------------------------
	.section	.nv.constant0.gluon_wgmma,"a",@progbits
	.sectionflags	@""
	.align	4
.nv.constant0.gluon_wgmma:
	.zero		608


//--------------------- SYMBOLS --------------------------

	.type		.nv.reservedSmem.offset0,@object
	.size		.nv.reservedSmem.offset0,0x4
